//
// Generated by NVIDIA NVVM Compiler
//
// Compiler Build ID: CL-36424714
// Cuda compilation tools, release 13.0, V13.0.88
// Based on NVVM 20.0.0
//

.version 9.0
.target sm_100
.address_size 64

	// .globl	_Z25CrossDecomposition_kernelPhS_PmS0_mfmPjS1_S0_b

.visible .entry _Z25CrossDecomposition_kernelPhS_PmS0_mfmPjS1_S0_b(
	.param .u64 .ptr .align 1 _Z25CrossDecomposition_kernelPhS_PmS0_mfmPjS1_S0_b_param_0,
	.param .u64 .ptr .align 1 _Z25CrossDecomposition_kernelPhS_PmS0_mfmPjS1_S0_b_param_1,
	.param .u64 .ptr .align 1 _Z25CrossDecomposition_kernelPhS_PmS0_mfmPjS1_S0_b_param_2,
	.param .u64 .ptr .align 1 _Z25CrossDecomposition_kernelPhS_PmS0_mfmPjS1_S0_b_param_3,
	.param .u64 _Z25CrossDecomposition_kernelPhS_PmS0_mfmPjS1_S0_b_param_4,
	.param .f32 _Z25CrossDecomposition_kernelPhS_PmS0_mfmPjS1_S0_b_param_5,
	.param .u64 _Z25CrossDecomposition_kernelPhS_PmS0_mfmPjS1_S0_b_param_6,
	.param .u64 .ptr .align 1 _Z25CrossDecomposition_kernelPhS_PmS0_mfmPjS1_S0_b_param_7,
	.param .u64 .ptr .align 1 _Z25CrossDecomposition_kernelPhS_PmS0_mfmPjS1_S0_b_param_8,
	.param .u64 .ptr .align 1 _Z25CrossDecomposition_kernelPhS_PmS0_mfmPjS1_S0_b_param_9,
	.param .u8 _Z25CrossDecomposition_kernelPhS_PmS0_mfmPjS1_S0_b_param_10
)
{
	.reg .pred 	%p<57>;
	.reg .b16 	%rs<36>;
	.reg .b32 	%r<25>;
	.reg .b32 	%f<34>;
	.reg .b64 	%rd<199>;

	ld.param.u64 	%rd90, [_Z25CrossDecomposition_kernelPhS_PmS0_mfmPjS1_S0_b_param_0];
	ld.param.u64 	%rd91, [_Z25CrossDecomposition_kernelPhS_PmS0_mfmPjS1_S0_b_param_1];
	ld.param.u64 	%rd86, [_Z25CrossDecomposition_kernelPhS_PmS0_mfmPjS1_S0_b_param_2];
	ld.param.u64 	%rd92, [_Z25CrossDecomposition_kernelPhS_PmS0_mfmPjS1_S0_b_param_3];
	ld.param.u64 	%rd87, [_Z25CrossDecomposition_kernelPhS_PmS0_mfmPjS1_S0_b_param_4];
	ld.param.f32 	%f12, [_Z25CrossDecomposition_kernelPhS_PmS0_mfmPjS1_S0_b_param_5];
	ld.param.u64 	%rd88, [_Z25CrossDecomposition_kernelPhS_PmS0_mfmPjS1_S0_b_param_6];
	ld.param.u64 	%rd93, [_Z25CrossDecomposition_kernelPhS_PmS0_mfmPjS1_S0_b_param_8];
	ld.param.u64 	%rd89, [_Z25CrossDecomposition_kernelPhS_PmS0_mfmPjS1_S0_b_param_9];
	ld.param.s8 	%rs14, [_Z25CrossDecomposition_kernelPhS_PmS0_mfmPjS1_S0_b_param_10];
	cvta.to.global.u64 	%rd1, %rd90;
	cvta.to.global.u64 	%rd2, %rd93;
	cvta.to.global.u64 	%rd3, %rd91;
	cvta.to.global.u64 	%rd4, %rd92;
	mov.u32 	%r1, %ctaid.x;
	mov.u32 	%r2, %ntid.x;
	mov.u32 	%r3, %tid.x;
	mad.lo.s32 	%r4, %r1, %r2, %r3;
	cvt.u64.u32 	%rd5, %r4;
	setp.le.u64 	%p1, %rd87, %rd5;
	@%p1 bra 	$L__BB0_87;
	cvta.to.global.u64 	%rd95, %rd89;
	shl.b64 	%rd96, %rd5, 3;
	add.s64 	%rd97, %rd95, %rd96;
	ld.global.u64 	%rd6, [%rd97+8];
	ld.global.u64 	%rd7, [%rd97];
	sub.s64 	%rd8, %rd6, %rd7;
	setp.eq.s64 	%p2, %rd8, 0;
	mov.b64 	%rd176, 0;
	mov.u64 	%rd177, %rd176;
	mov.u64 	%rd178, %rd176;
	mov.u64 	%rd179, %rd176;
	@%p2 bra 	$L__BB0_52;
	sub.s64 	%rd99, %rd7, %rd6;
	setp.gt.u64 	%p3, %rd99, -4;
	mov.b64 	%rd176, 0;
	mov.u64 	%rd190, %rd176;
	@%p3 bra 	$L__BB0_41;
	and.b64  	%rd190, %rd8, -4;
	shl.b64 	%rd101, %rd7, 2;
	add.s64 	%rd102, %rd101, %rd2;
	add.s64 	%rd158, %rd102, 8;
	mov.b64 	%rd176, 0;
	mov.u64 	%rd159, %rd190;
	mov.u64 	%rd177, %rd176;
	mov.u64 	%rd178, %rd176;
	mov.u64 	%rd179, %rd176;
$L__BB0_4:
	ld.global.u32 	%rd103, [%rd158+-8];
	add.s64 	%rd104, %rd1, %rd103;
	ld.global.u8 	%rs15, [%rd104];
	setp.gt.s16 	%p4, %rs15, 1;
	@%p4 bra 	$L__BB0_8;
	setp.eq.s16 	%p7, %rs15, 0;
	@%p7 bra 	$L__BB0_11;
	setp.eq.s16 	%p8, %rs15, 1;
	@%p8 bra 	$L__BB0_7;
	bra.uni 	$L__BB0_13;
$L__BB0_7:
	add.s64 	%rd178, %rd178, 1;
	bra.uni 	$L__BB0_13;
$L__BB0_8:
	setp.eq.s16 	%p5, %rs15, 2;
	@%p5 bra 	$L__BB0_12;
	setp.eq.s16 	%p6, %rs15, 3;
	@%p6 bra 	$L__BB0_10;
	bra.uni 	$L__BB0_13;
$L__BB0_10:
	add.s64 	%rd176, %rd176, 1;
	bra.uni 	$L__BB0_13;
$L__BB0_11:
	add.s64 	%rd179, %rd179, 1;
	bra.uni 	$L__BB0_13;
$L__BB0_12:
	add.s64 	%rd177, %rd177, 1;
$L__BB0_13:
	ld.global.u32 	%rd105, [%rd158+-4];
	add.s64 	%rd106, %rd1, %rd105;
	ld.global.u8 	%rs16, [%rd106];
	setp.gt.s16 	%p9, %rs16, 1;
	@%p9 bra 	$L__BB0_17;
	setp.eq.s16 	%p12, %rs16, 0;
	@%p12 bra 	$L__BB0_20;
	setp.eq.s16 	%p13, %rs16, 1;
	@%p13 bra 	$L__BB0_16;
	bra.uni 	$L__BB0_22;
$L__BB0_16:
	add.s64 	%rd178, %rd178, 1;
	bra.uni 	$L__BB0_22;
$L__BB0_17:
	setp.eq.s16 	%p10, %rs16, 2;
	@%p10 bra 	$L__BB0_21;
	setp.eq.s16 	%p11, %rs16, 3;
	@%p11 bra 	$L__BB0_19;
	bra.uni 	$L__BB0_22;
$L__BB0_19:
	add.s64 	%rd176, %rd176, 1;
	bra.uni 	$L__BB0_22;
$L__BB0_20:
	add.s64 	%rd179, %rd179, 1;
	bra.uni 	$L__BB0_22;
$L__BB0_21:
	add.s64 	%rd177, %rd177, 1;
$L__BB0_22:
	ld.global.u32 	%rd107, [%rd158];
	add.s64 	%rd108, %rd1, %rd107;
	ld.global.u8 	%rs17, [%rd108];
	setp.gt.s16 	%p14, %rs17, 1;
	@%p14 bra 	$L__BB0_26;
	setp.eq.s16 	%p17, %rs17, 0;
	@%p17 bra 	$L__BB0_29;
	setp.eq.s16 	%p18, %rs17, 1;
	@%p18 bra 	$L__BB0_25;
	bra.uni 	$L__BB0_31;
$L__BB0_25:
	add.s64 	%rd178, %rd178, 1;
	bra.uni 	$L__BB0_31;
$L__BB0_26:
	setp.eq.s16 	%p15, %rs17, 2;
	@%p15 bra 	$L__BB0_30;
	setp.eq.s16 	%p16, %rs17, 3;
	@%p16 bra 	$L__BB0_28;
	bra.uni 	$L__BB0_31;
$L__BB0_28:
	add.s64 	%rd176, %rd176, 1;
	bra.uni 	$L__BB0_31;
$L__BB0_29:
	add.s64 	%rd179, %rd179, 1;
	bra.uni 	$L__BB0_31;
$L__BB0_30:
	add.s64 	%rd177, %rd177, 1;
$L__BB0_31:
	ld.global.u32 	%rd109, [%rd158+4];
	add.s64 	%rd110, %rd1, %rd109;
	ld.global.u8 	%rs18, [%rd110];
	setp.gt.s16 	%p19, %rs18, 1;
	@%p19 bra 	$L__BB0_35;
	setp.eq.s16 	%p22, %rs18, 0;
	@%p22 bra 	$L__BB0_38;
	setp.eq.s16 	%p23, %rs18, 1;
	@%p23 bra 	$L__BB0_34;
	bra.uni 	$L__BB0_40;
$L__BB0_34:
	add.s64 	%rd178, %rd178, 1;
	bra.uni 	$L__BB0_40;
$L__BB0_35:
	setp.eq.s16 	%p20, %rs18, 2;
	@%p20 bra 	$L__BB0_39;
	setp.eq.s16 	%p21, %rs18, 3;
	@%p21 bra 	$L__BB0_37;
	bra.uni 	$L__BB0_40;
$L__BB0_37:
	add.s64 	%rd176, %rd176, 1;
	bra.uni 	$L__BB0_40;
$L__BB0_38:
	add.s64 	%rd179, %rd179, 1;
	bra.uni 	$L__BB0_40;
$L__BB0_39:
	add.s64 	%rd177, %rd177, 1;
$L__BB0_40:
	add.s64 	%rd159, %rd159, -4;
	add.s64 	%rd158, %rd158, 16;
	setp.ne.s64 	%p24, %rd159, 0;
	@%p24 bra 	$L__BB0_4;
$L__BB0_41:
	and.b64  	%rd185, %rd8, 3;
	setp.eq.s64 	%p25, %rd185, 0;
	@%p25 bra 	$L__BB0_52;
$L__BB0_42:
	.pragma "nounroll";
	add.s64 	%rd111, %rd7, %rd190;
	shl.b64 	%rd112, %rd111, 2;
	add.s64 	%rd113, %rd2, %rd112;
	ld.global.u32 	%rd114, [%rd113];
	add.s64 	%rd115, %rd1, %rd114;
	ld.global.u8 	%rs19, [%rd115];
	setp.gt.s16 	%p26, %rs19, 1;
	@%p26 bra 	$L__BB0_46;
	setp.eq.s16 	%p29, %rs19, 0;
	@%p29 bra 	$L__BB0_49;
	setp.eq.s16 	%p30, %rs19, 1;
	@%p30 bra 	$L__BB0_45;
	bra.uni 	$L__BB0_51;
$L__BB0_45:
	add.s64 	%rd178, %rd178, 1;
	bra.uni 	$L__BB0_51;
$L__BB0_46:
	setp.eq.s16 	%p27, %rs19, 2;
	@%p27 bra 	$L__BB0_50;
	setp.eq.s16 	%p28, %rs19, 3;
	@%p28 bra 	$L__BB0_48;
	bra.uni 	$L__BB0_51;
$L__BB0_48:
	add.s64 	%rd176, %rd176, 1;
	bra.uni 	$L__BB0_51;
$L__BB0_49:
	add.s64 	%rd179, %rd179, 1;
	bra.uni 	$L__BB0_51;
$L__BB0_50:
	add.s64 	%rd177, %rd177, 1;
$L__BB0_51:
	add.s64 	%rd116, %rd190, 1;
	and.b64  	%rd190, %rd116, 4294967295;
	add.s64 	%rd185, %rd185, -1;
	setp.ne.s64 	%p31, %rd185, 0;
	@%p31 bra 	$L__BB0_42;
$L__BB0_52:
	cvta.to.global.u64 	%rd117, %rd86;
	mov.f32 	%f13, 0f3F800000;
	sub.f32 	%f14, %f13, %f12;
	cvt.rn.f32.u64 	%f15, %rd179;
	ld.global.u64 	%rd118, [%rd117];
	add.s64 	%rd119, %rd8, %rd118;
	sub.s64 	%rd120, %rd87, %rd119;
	add.s64 	%rd121, %rd120, %rd179;
	cvt.rn.f32.u64 	%f16, %rd121;
	mul.f32 	%f17, %f14, %f16;
	fma.rn.f32 	%f33, %f12, %f15, %f17;
	cvt.rn.f32.u64 	%f18, %rd178;
	ld.global.u64 	%rd122, [%rd117+8];
	add.s64 	%rd123, %rd8, %rd122;
	sub.s64 	%rd124, %rd87, %rd123;
	add.s64 	%rd125, %rd124, %rd178;
	cvt.rn.f32.u64 	%f19, %rd125;
	mul.f32 	%f20, %f14, %f19;
	fma.rn.f32 	%f2, %f12, %f18, %f20;
	cvt.rn.f32.u64 	%f21, %rd177;
	ld.global.u64 	%rd126, [%rd117+16];
	add.s64 	%rd127, %rd8, %rd126;
	sub.s64 	%rd128, %rd87, %rd127;
	add.s64 	%rd129, %rd128, %rd177;
	cvt.rn.f32.u64 	%f22, %rd129;
	mul.f32 	%f23, %f14, %f22;
	fma.rn.f32 	%f3, %f12, %f21, %f23;
	cvt.rn.f32.u64 	%f24, %rd176;
	ld.global.u64 	%rd130, [%rd117+24];
	add.s64 	%rd131, %rd8, %rd130;
	sub.s64 	%rd132, %rd87, %rd131;
	add.s64 	%rd133, %rd132, %rd176;
	cvt.rn.f32.u64 	%f25, %rd133;
	mul.f32 	%f26, %f14, %f25;
	fma.rn.f32 	%f4, %f12, %f24, %f26;
	setp.geu.f32 	%p32, %f33, %f2;
	mov.b16 	%rs29, 1;
	mov.b16 	%rs28, 0;
	mov.f32 	%f31, %f2;
	@%p32 bra 	$L__BB0_54;
	mov.b16 	%rs29, 0;
	mov.b16 	%rs28, 1;
	mov.f32 	%f31, %f33;
	mov.f32 	%f33, %f2;
$L__BB0_54:
	setp.geu.f32 	%p33, %f31, %f3;
	mov.b16 	%rs31, 2;
	mov.f32 	%f30, %f3;
	mov.u16 	%rs33, %rs29;
	@%p33 bra 	$L__BB0_56;
	mov.b16 	%rs33, 2;
	mov.f32 	%f30, %f31;
	mov.f32 	%f31, %f3;
	mov.u16 	%rs31, %rs29;
$L__BB0_56:
	setp.lt.f32 	%p34, %f30, %f4;
	selp.f32 	%f9, %f4, %f30, %p34;
	selp.b16 	%rs5, 3, %rs31, %p34;
	selp.b16 	%rs6, %rs31, 3, %p34;
	setp.geu.f32 	%p35, %f33, %f31;
	mov.f32 	%f32, %f31;
	mov.u16 	%rs32, %rs28;
	@%p35 bra 	$L__BB0_58;
	mov.f32 	%f32, %f33;
	mov.f32 	%f33, %f31;
	mov.u16 	%rs32, %rs33;
	mov.u16 	%rs33, %rs28;
$L__BB0_58:
	setp.geu.f32 	%p36, %f32, %f9;
	selp.f32 	%f27, %f32, %f9, %p36;
	selp.b16 	%rs26, %rs33, %rs5, %p36;
	selp.b16 	%rs9, %rs5, %rs33, %p36;
	setp.lt.f32 	%p37, %f33, %f27;
	selp.b16 	%rs34, %rs26, %rs32, %p37;
	selp.b16 	%rs11, %rs32, %rs26, %p37;
	setp.ne.s16 	%p38, %rs14, 0;
	and.b64  	%rd134, %rd87, 3;
	add.s64 	%rd77, %rd88, %rd134;
	@%p38 bra 	$L__BB0_81;
	setp.eq.s16 	%p43, %rs34, 3;
	@%p43 bra 	$L__BB0_62;
	cvt.u32.u16 	%r13, %rs34;
	mul.wide.u32 	%rd144, %r13, 8;
	add.s64 	%rd78, %rd4, %rd144;
	atom.global.add.u64 	%rd145, [%rd78], 1;
	setp.lt.u64 	%p44, %rd145, %rd88;
	@%p44 bra 	$L__BB0_80;
	atom.global.add.u32 	%r14, [%rd78], -1;
	bra.uni 	$L__BB0_64;
$L__BB0_62:
	atom.global.add.u64 	%rd146, [%rd4+24], 1;
	setp.lt.u64 	%p45, %rd146, %rd77;
	@%p45 bra 	$L__BB0_79;
	atom.global.add.u32 	%r15, [%rd4+24], -1;
$L__BB0_64:
	setp.eq.s16 	%p46, %rs11, 3;
	@%p46 bra 	$L__BB0_67;
	cvt.u32.u16 	%r16, %rs11;
	mul.wide.u32 	%rd147, %r16, 8;
	add.s64 	%rd79, %rd4, %rd147;
	atom.global.add.u64 	%rd148, [%rd79], 1;
	setp.lt.u64 	%p47, %rd148, %rd88;
	mov.u16 	%rs34, %rs11;
	@%p47 bra 	$L__BB0_80;
	atom.global.add.u32 	%r17, [%rd79], -1;
	bra.uni 	$L__BB0_69;
$L__BB0_67:
	atom.global.add.u64 	%rd149, [%rd4+24], 1;
	setp.lt.u64 	%p48, %rd149, %rd77;
	@%p48 bra 	$L__BB0_79;
	atom.global.add.u32 	%r18, [%rd4+24], -1;
$L__BB0_69:
	setp.geu.f32 	%p49, %f32, %f9;
	setp.lt.f32 	%p50, %f30, %f4;
	and.pred  	%p51, %p49, %p50;
	@%p51 bra 	$L__BB0_72;
	cvt.u32.u16 	%r19, %rs9;
	mul.wide.u32 	%rd150, %r19, 8;
	add.s64 	%rd80, %rd4, %rd150;
	atom.global.add.u64 	%rd151, [%rd80], 1;
	setp.lt.u64 	%p52, %rd151, %rd88;
	mov.u16 	%rs34, %rs9;
	@%p52 bra 	$L__BB0_80;
	atom.global.add.u32 	%r20, [%rd80], -1;
	bra.uni 	$L__BB0_74;
$L__BB0_72:
	atom.global.add.u64 	%rd152, [%rd4+24], 1;
	setp.lt.u64 	%p53, %rd152, %rd77;
	@%p53 bra 	$L__BB0_79;
	atom.global.add.u32 	%r21, [%rd4+24], -1;
$L__BB0_74:
	setp.geu.f32 	%p54, %f30, %f4;
	@%p54 bra 	$L__BB0_77;
	cvt.u32.u16 	%r23, %rs6;
	mul.wide.u32 	%rd154, %r23, 8;
	add.s64 	%rd81, %rd4, %rd154;
	atom.global.add.u64 	%rd155, [%rd81], 1;
	setp.lt.u64 	%p56, %rd155, %rd88;
	mov.u16 	%rs34, %rs6;
	@%p56 bra 	$L__BB0_80;
	atom.global.add.u32 	%r24, [%rd81], -1;
	bra.uni 	$L__BB0_87;
$L__BB0_77:
	atom.global.add.u64 	%rd153, [%rd4+24], 1;
	setp.lt.u64 	%p55, %rd153, %rd77;
	@%p55 bra 	$L__BB0_79;
	atom.global.add.u32 	%r22, [%rd4+24], -1;
	bra.uni 	$L__BB0_87;
$L__BB0_79:
	add.s64 	%rd157, %rd3, %rd5;
	mov.b16 	%rs27, 3;
	st.global.u8 	[%rd157], %rs27;
	bra.uni 	$L__BB0_87;
$L__BB0_80:
	add.s64 	%rd156, %rd3, %rd5;
	st.global.u8 	[%rd156], %rs34;
	bra.uni 	$L__BB0_87;
$L__BB0_81:
	cvt.u32.u16 	%r5, %rs34;
	mul.wide.u32 	%rd135, %r5, 8;
	add.s64 	%rd82, %rd4, %rd135;
	atom.global.add.u64 	%rd136, [%rd82], 1;
	setp.lt.u64 	%p39, %rd136, %rd88;
	@%p39 bra 	$L__BB0_83;
	atom.global.add.u32 	%r6, [%rd82], -1;
	cvt.u32.u16 	%r7, %rs11;
	mul.wide.u32 	%rd137, %r7, 8;
	add.s64 	%rd83, %rd4, %rd137;
	atom.global.add.u64 	%rd138, [%rd83], 1;
	setp.ge.u64 	%p40, %rd138, %rd88;
	mov.u16 	%rs34, %rs11;
	@%p40 bra 	$L__BB0_84;
$L__BB0_83:
	add.s64 	%rd143, %rd3, %rd5;
	st.global.u8 	[%rd143], %rs34;
	bra.uni 	$L__BB0_87;
$L__BB0_84:
	atom.global.add.u32 	%r8, [%rd83], -1;
	cvt.u32.u16 	%r9, %rs9;
	mul.wide.u32 	%rd139, %r9, 8;
	add.s64 	%rd84, %rd4, %rd139;
	atom.global.add.u64 	%rd140, [%rd84], 1;
	setp.lt.u64 	%p41, %rd140, %rd88;
	mov.u16 	%rs34, %rs9;
	@%p41 bra 	$L__BB0_83;
	atom.global.add.u32 	%r10, [%rd84], -1;
	cvt.u32.u16 	%r11, %rs6;
	mul.wide.u32 	%rd141, %r11, 8;
	add.s64 	%rd85, %rd4, %rd141;
	atom.global.add.u64 	%rd142, [%rd85], 1;
	setp.lt.u64 	%p42, %rd142, %rd88;
	mov.u16 	%rs34, %rs6;
	@%p42 bra 	$L__BB0_83;
	atom.global.add.u32 	%r12, [%rd85], -1;
$L__BB0_87:
	ret;

}
	// .globl	_Z9evalEdgesPhPjS0_Pmm
.visible .entry _Z9evalEdgesPhPjS0_Pmm(
	.param .u64 .ptr .align 1 _Z9evalEdgesPhPjS0_Pmm_param_0,
	.param .u64 .ptr .align 1 _Z9evalEdgesPhPjS0_Pmm_param_1,
	.param .u64 .ptr .align 1 _Z9evalEdgesPhPjS0_Pmm_param_2,
	.param .u64 .ptr .align 1 _Z9evalEdgesPhPjS0_Pmm_param_3,
	.param .u64 _Z9evalEdgesPhPjS0_Pmm_param_4
)
{
	.reg .pred 	%p<3>;
	.reg .b32 	%r<8>;
	.reg .b64 	%rd<24>;

	ld.param.u64 	%rd2, [_Z9evalEdgesPhPjS0_Pmm_param_0];
	ld.param.u64 	%rd3, [_Z9evalEdgesPhPjS0_Pmm_param_1];
	ld.param.u64 	%rd4, [_Z9evalEdgesPhPjS0_Pmm_param_2];
	ld.param.u64 	%rd5, [_Z9evalEdgesPhPjS0_Pmm_param_3];
	ld.param.u64 	%rd6, [_Z9evalEdgesPhPjS0_Pmm_param_4];
	mov.u32 	%r3, %ctaid.x;
	mov.u32 	%r4, %ntid.x;
	mov.u32 	%r5, %tid.x;
	mad.lo.s32 	%r6, %r3, %r4, %r5;
	cvt.u64.u32 	%rd1, %r6;
	setp.le.u64 	%p1, %rd6, %rd1;
	@%p1 bra 	$L__BB1_3;
	cvta.to.global.u64 	%rd7, %rd3;
	cvta.to.global.u64 	%rd8, %rd4;
	shl.b64 	%rd9, %rd1, 2;
	add.s64 	%rd10, %rd7, %rd9;
	ld.global.u32 	%r1, [%rd10];
	add.s64 	%rd11, %rd8, %rd9;
	ld.global.u32 	%r2, [%rd11];
	setp.eq.s32 	%p2, %r1, %r2;
	@%p2 bra 	$L__BB1_3;
	cvta.to.global.u64 	%rd12, %rd2;
	cvt.u64.u32 	%rd13, %r1;
	add.s64 	%rd14, %rd12, %rd13;
	ld.global.u8 	%r7, [%rd14];
	cvt.u64.u32 	%rd15, %r2;
	add.s64 	%rd16, %rd12, %rd15;
	ld.global.u8 	%rd17, [%rd16];
	mul.wide.u32 	%rd18, %r7, 4;
	add.s64 	%rd19, %rd18, %rd17;
	cvta.to.global.u64 	%rd20, %rd5;
	shl.b64 	%rd21, %rd19, 3;
	add.s64 	%rd22, %rd20, %rd21;
	atom.global.add.u64 	%rd23, [%rd22], 1;
$L__BB1_3:
	ret;

}


// ===== COMPILED SASS (sm_100) =====

	.target	sm_100

	.elftype	@"ET_EXEC"


//--------------------- .note.nv.tkinfo           --------------------------
	.section	.note.nv.tkinfo,"",@"SHT_NOTE"
	.sectionflags	@"SHF_NOTE_NV_TKINFO"
	.tkinfo
        /*0018*/ 	.word	0x00000002
        /*0030*/ 	.string	""
        /*0030*/ 	.string	"ptxas"
        /*0030*/ 	.string	"Cuda compilation tools, release 13.0, V13.0.88"
        /*0030*/ 	.string	"Build cuda_13.0.r13.0/compiler.36424714_0"
        /*0030*/ 	.string	"-arch sm_100 -m 64 "



//--------------------- .note.nv.cuinfo           --------------------------
	.section	.note.nv.cuinfo,"",@"SHT_NOTE"
	.sectionflags	@"SHF_NOTE_NV_CUINFO"
        /*0018*/ 	.short	0x0002
        /*001a*/ 	.short	0x0064
        /*001c*/ 	.short	0x0082
	.zero		2


//--------------------- .nv.info                  --------------------------
	.section	.nv.info,"",@"SHT_CUDA_INFO"
	.align	4


	//----- nvinfo : EIATTR_REGCOUNT
	.align		4
        /*0000*/ 	.byte	0x04, 0x2f
        /*0002*/ 	.short	(.L_1 - .L_0)
	.align		4
.L_0:
        /*0004*/ 	.word	index@(_Z25CrossDecomposition_kernelPhS_PmS0_mfmPjS1_S0_b)
        /*0008*/ 	.word	0x0000001c


	//----- nvinfo : EIATTR_FRAME_SIZE
	.align		4
.L_1:
        /*000c*/ 	.byte	0x04, 0x11
        /*000e*/ 	.short	(.L_3 - .L_2)
	.align		4
.L_2:
        /*0010*/ 	.word	index@(_Z25CrossDecomposition_kernelPhS_PmS0_mfmPjS1_S0_b)
        /*0014*/ 	.word	0x00000000


	//----- nvinfo : EIATTR_REGCOUNT
	.align		4
.L_3:
        /*0018*/ 	.byte	0x04, 0x2f
        /*001a*/ 	.short	(.L_5 - .L_4)
	.align		4
.L_4:
        /*001c*/ 	.word	index@(_Z9evalEdgesPhPjS0_Pmm)
        /*0020*/ 	.word	0x0000000c


	//----- nvinfo : EIATTR_FRAME_SIZE
	.align		4
.L_5:
        /*0024*/ 	.byte	0x04, 0x11
        /*0026*/ 	.short	(.L_7 - .L_6)
	.align		4
.L_6:
        /*0028*/ 	.word	index@(_Z9evalEdgesPhPjS0_Pmm)
        /*002c*/ 	.word	0x00000000


	//----- nvinfo : EIATTR_MIN_STACK_SIZE
	.align		4
.L_7:
        /*0030*/ 	.byte	0x04, 0x12
        /*0032*/ 	.short	(.L_9 - .L_8)
	.align		4
.L_8:
        /*0034*/ 	.word	index@(_Z9evalEdgesPhPjS0_Pmm)
        /*0038*/ 	.word	0x00000000


	//----- nvinfo : EIATTR_MIN_STACK_SIZE
	.align		4
.L_9:
        /*003c*/ 	.byte	0x04, 0x12
        /*003e*/ 	.short	(.L_11 - .L_10)
	.align		4
.L_10:
        /*0040*/ 	.word	index@(_Z25CrossDecomposition_kernelPhS_PmS0_mfmPjS1_S0_b)
        /*0044*/ 	.word	0x00000000
.L_11:


//--------------------- .nv.compat                --------------------------
	.section	.nv.compat,"",@"SHT_CUDA_COMPAT_INFO"
	.align	4
        /*0000*/ 	.byte	0x02, 0x09, 0x00, 0x00, 0x02, 0x02, 0x01, 0x00, 0x02, 0x05, 0x05, 0x00, 0x03, 0x07, 0x01, 0x01
        /*0010*/ 	.byte	0x02, 0x03, 0x00, 0x00, 0x02, 0x06, 0x01, 0x00, 0x04, 0x0b, 0x08, 0x00, 0x09, 0x00, 0x00, 0x00
        /*0020*/ 	.byte	0x00, 0x00, 0x00, 0x00


//--------------------- .nv.info._Z9evalEdgesPhPjS0_Pmm --------------------------
	.section	.nv.info._Z9evalEdgesPhPjS0_Pmm,"",@"SHT_CUDA_INFO"
	.sectionflags	@""
	.align	4


	//----- nvinfo : EIATTR_CUDA_API_VERSION
	.align		4
        /*0000*/ 	.byte	0x04, 0x37
        /*0002*/ 	.short	(.L_13 - .L_12)
.L_12:
        /*0004*/ 	.word	0x00000082


	//----- nvinfo : EIATTR_KPARAM_INFO
	.align		4
.L_13:
        /*0008*/ 	.byte	0x04, 0x17
        /*000a*/ 	.short	(.L_15 - .L_14)
.L_14:
        /*000c*/ 	.word	0x00000000
        /*0010*/ 	.short	0x0004
        /*0012*/ 	.short	0x0020
        /*0014*/ 	.byte	0x00, 0xf0, 0x21, 0x00


	//----- nvinfo : EIATTR_KPARAM_INFO
	.align		4
.L_15:
        /*0018*/ 	.byte	0x04, 0x17
        /*001a*/ 	.short	(.L_17 - .L_16)
.L_16:
        /*001c*/ 	.word	0x00000000
        /*0020*/ 	.short	0x0003
        /*0022*/ 	.short	0x0018
        /*0024*/ 	.byte	0x00, 0xf5, 0x21, 0x00


	//----- nvinfo : EIATTR_KPARAM_INFO
	.align		4
.L_17:
        /*0028*/ 	.byte	0x04, 0x17
        /*002a*/ 	.short	(.L_19 - .L_18)
.L_18:
        /*002c*/ 	.word	0x00000000
        /*0030*/ 	.short	0x0002
        /*0032*/ 	.short	0x0010
        /*0034*/ 	.byte	0x00, 0xf5, 0x21, 0x00


	//----- nvinfo : EIATTR_KPARAM_INFO
	.align		4
.L_19:
        /*0038*/ 	.byte	0x04, 0x17
        /*003a*/ 	.short	(.L_21 - .L_20)
.L_20:
        /*003c*/ 	.word	0x00000000
        /*0040*/ 	.short	0x0001
        /*0042*/ 	.short	0x0008
        /*0044*/ 	.byte	0x00, 0xf5, 0x21, 0x00


	//----- nvinfo : EIATTR_KPARAM_INFO
	.align		4
.L_21:
        /*0048*/ 	.byte	0x04, 0x17
        /*004a*/ 	.short	(.L_23 - .L_22)
.L_22:
        /*004c*/ 	.word	0x00000000
        /*0050*/ 	.short	0x0000
        /*0052*/ 	.short	0x0000
        /*0054*/ 	.byte	0x00, 0xf5, 0x21, 0x00


	//----- nvinfo : EIATTR_SPARSE_MMA_MASK
	.align		4
.L_23:
        /*0058*/ 	.byte	0x03, 0x50
        /*005a*/ 	.short	0x0000


	//----- nvinfo : EIATTR_MAXREG_COUNT
	.align		4
        /*005c*/ 	.byte	0x03, 0x1b
        /*005e*/ 	.short	0x00ff


	//----- nvinfo : EIATTR_MERCURY_ISA_VERSION
	.align		4
        /*0060*/ 	.byte	0x03, 0x5f
        /*0062*/ 	.short	0x0101


	//----- nvinfo : EIATTR_VRC_CTA_INIT_COUNT
	.align		4
        /*0064*/ 	.byte	0x02, 0x4a
	.zero		1
	.zero		1


	//----- nvinfo : EIATTR_EXIT_INSTR_OFFSETS
	.align		4
        /*0068*/ 	.byte	0x04, 0x1c
        /*006a*/ 	.short	(.L_25 - .L_24)


	//   ....[0]....
.L_24:
        /*006c*/ 	.word	0x00000080


	//   ....[1]....
        /*0070*/ 	.word	0x00000150


	//   ....[2]....
        /*0074*/ 	.word	0x00000250


	//----- nvinfo : EIATTR_CBANK_PARAM_SIZE
	.align		4
.L_25:
        /*0078*/ 	.byte	0x03, 0x19
        /*007a*/ 	.short	0x0028


	//----- nvinfo : EIATTR_PARAM_CBANK
	.align		4
        /*007c*/ 	.byte	0x04, 0x0a
        /*007e*/ 	.short	(.L_27 - .L_26)
	.align		4
.L_26:
        /*0080*/ 	.word	index@(.nv.constant0._Z9evalEdgesPhPjS0_Pmm)
        /*0084*/ 	.short	0x0380
        /*0086*/ 	.short	0x0028


	//----- nvinfo : EIATTR_SW_WAR
	.align		4
.L_27:
        /*0088*/ 	.byte	0x04, 0x36
        /*008a*/ 	.short	(.L_29 - .L_28)
.L_28:
        /*008c*/ 	.word	0x00000008
.L_29:


//--------------------- .nv.info._Z25CrossDecomposition_kernelPhS_PmS0_mfmPjS1_S0_b --------------------------
	.section	.nv.info._Z25CrossDecomposition_kernelPhS_PmS0_mfmPjS1_S0_b,"",@"SHT_CUDA_INFO"
	.sectionflags	@""
	.align	4


	//----- nvinfo : EIATTR_CUDA_API_VERSION
	.align		4
        /*0000*/ 	.byte	0x04, 0x37
        /*0002*/ 	.short	(.L_31 - .L_30)
.L_30:
        /*0004*/ 	.word	0x00000082


	//----- nvinfo : EIATTR_KPARAM_INFO
	.align		4
.L_31:
        /*0008*/ 	.byte	0x04, 0x17
        /*000a*/ 	.short	(.L_33 - .L_32)
.L_32:
        /*000c*/ 	.word	0x00000000
        /*0010*/ 	.short	0x000a
        /*0012*/ 	.short	0x0050
        /*0014*/ 	.byte	0x00, 0xf0, 0x05, 0x00


	//----- nvinfo : EIATTR_KPARAM_INFO
	.align		4
.L_33:
        /*0018*/ 	.byte	0x04, 0x17
        /*001a*/ 	.short	(.L_35 - .L_34)
.L_34:
        /*001c*/ 	.word	0x00000000
        /*0020*/ 	.short	0x0009
        /*0022*/ 	.short	0x0048
        /*0024*/ 	.byte	0x00, 0xf5, 0x21, 0x00


	//----- nvinfo : EIATTR_KPARAM_INFO
	.align		4
.L_35:
        /*0028*/ 	.byte	0x04, 0x17
        /*002a*/ 	.short	(.L_37 - .L_36)
.L_36:
        /*002c*/ 	.word	0x00000000
        /*0030*/ 	.short	0x0008
        /*0032*/ 	.short	0x0040
        /*0034*/ 	.byte	0x00, 0xf5, 0x21, 0x00


	//----- nvinfo : EIATTR_KPARAM_INFO
	.align		4
.L_37:
        /*0038*/ 	.byte	0x04, 0x17
        /*003a*/ 	.short	(.L_39 - .L_38)
.L_38:
        /*003c*/ 	.word	0x00000000
        /*0040*/ 	.short	0x0007
        /*0042*/ 	.short	0x0038
        /*0044*/ 	.byte	0x00, 0xf5, 0x21, 0x00


	//----- nvinfo : EIATTR_KPARAM_INFO
	.align		4
.L_39:
        /*0048*/ 	.byte	0x04, 0x17
        /*004a*/ 	.short	(.L_41 - .L_40)
.L_40:
        /*004c*/ 	.word	0x00000000
        /*0050*/ 	.short	0x0006
        /*0052*/ 	.short	0x0030
        /*0054*/ 	.byte	0x00, 0xf0, 0x21, 0x00


	//----- nvinfo : EIATTR_KPARAM_INFO
	.align		4
.L_41:
        /*0058*/ 	.byte	0x04, 0x17
        /*005a*/ 	.short	(.L_43 - .L_42)
.L_42:
        /*005c*/ 	.word	0x00000000
        /*0060*/ 	.short	0x0005
        /*0062*/ 	.short	0x0028
        /*0064*/ 	.byte	0x00, 0xf0, 0x11, 0x00


	//----- nvinfo : EIATTR_KPARAM_INFO
	.align		4
.L_43:
        /*0068*/ 	.byte	0x04, 0x17
        /*006a*/ 	.short	(.L_45 - .L_44)
.L_44:
        /*006c*/ 	.word	0x00000000
        /*0070*/ 	.short	0x0004
        /*0072*/ 	.short	0x0020
        /*0074*/ 	.byte	0x00, 0xf0, 0x21, 0x00


	//----- nvinfo : EIATTR_KPARAM_INFO
	.align		4
.L_45:
        /*0078*/ 	.byte	0x04, 0x17
        /*007a*/ 	.short	(.L_47 - .L_46)
.L_46:
        /*007c*/ 	.word	0x00000000
        /*0080*/ 	.short	0x0003
        /*0082*/ 	.short	0x0018
        /*0084*/ 	.byte	0x00, 0xf5, 0x21, 0x00


	//----- nvinfo : EIATTR_KPARAM_INFO
	.align		4
.L_47:
        /*0088*/ 	.byte	0x04, 0x17
        /*008a*/ 	.short	(.L_49 - .L_48)
.L_48:
        /*008c*/ 	.word	0x00000000
        /*0090*/ 	.short	0x0002
        /*0092*/ 	.short	0x0010
        /*0094*/ 	.byte	0x00, 0xf5, 0x21, 0x00


	//----- nvinfo : EIATTR_KPARAM_INFO
	.align		4
.L_49:
        /*0098*/ 	.byte	0x04, 0x17
        /*009a*/ 	.short	(.L_51 - .L_50)
.L_50:
        /*009c*/ 	.word	0x00000000
        /*00a0*/ 	.short	0x0001
        /*00a2*/ 	.short	0x0008
        /*00a4*/ 	.byte	0x00, 0xf5, 0x21, 0x00


	//----- nvinfo : EIATTR_KPARAM_INFO
	.align		4
.L_51:
        /*00a8*/ 	.byte	0x04, 0x17
        /*00aa*/ 	.short	(.L_53 - .L_52)
.L_52:
        /*00ac*/ 	.word	0x00000000
        /*00b0*/ 	.short	0x0000
        /*00b2*/ 	.short	0x0000
        /*00b4*/ 	.byte	0x00, 0xf5, 0x21, 0x00


	//----- nvinfo : EIATTR_SPARSE_MMA_MASK
	.align		4
.L_53:
        /*00b8*/ 	.byte	0x03, 0x50
        /*00ba*/ 	.short	0x0000


	//----- nvinfo : EIATTR_MAXREG_COUNT
	.align		4
        /*00bc*/ 	.byte	0x03, 0x1b
        /*00be*/ 	.short	0x00ff


	//----- nvinfo : EIATTR_MERCURY_ISA_VERSION
	.align		4
        /*00c0*/ 	.byte	0x03, 0x5f
        /*00c2*/ 	.short	0x0101


	//----- nvinfo : EIATTR_INT_WARP_WIDE_INSTR_OFFSETS
	.align		4
        /*00c4*/ 	.byte	0x04, 0x31
        /*00c6*/ 	.short	(.L_55 - .L_54)


	//   ....[0]....
.L_54:
        /*00c8*/ 	.word	0x00001430


	//   ....[1]....
        /*00cc*/ 	.word	0x00001520


	//   ....[2]....
        /*00d0*/ 	.word	0x00001530


	//   ....[3]....
        /*00d4*/ 	.word	0x000015a0


	//   ....[4]....
        /*00d8*/ 	.word	0x00001730


	//   ....[5]....
        /*00dc*/ 	.word	0x00001820


	//   ....[6]....
        /*00e0*/ 	.word	0x00001830


	//   ....[7]....
        /*00e4*/ 	.word	0x000018a0


	//   ....[8]....
        /*00e8*/ 	.word	0x00001a20


	//   ....[9]....
        /*00ec*/ 	.word	0x00001b10


	//   ....[10]....
        /*00f0*/ 	.word	0x00001b20


	//   ....[11]....
        /*00f4*/ 	.word	0x00001b90


	//   ....[12]....
        /*00f8*/ 	.word	0x00001d40


	//   ....[13]....
        /*00fc*/ 	.word	0x00001e30


	//   ....[14]....
        /*0100*/ 	.word	0x00001e40


	//   ....[15]....
        /*0104*/ 	.word	0x00001ea0


	//----- nvinfo : EIATTR_VRC_CTA_INIT_COUNT
	.align		4
.L_55:
        /*0108*/ 	.byte	0x02, 0x4a
	.zero		1
	.zero		1


	//----- nvinfo : EIATTR_EXIT_INSTR_OFFSETS
	.align		4
        /*010c*/ 	.byte	0x04, 0x1c
        /*010e*/ 	.short	(.L_57 - .L_56)


	//   ....[0]....
.L_56:
        /*0110*/ 	.word	0x00000080


	//   ....[1]....
        /*0114*/ 	.word	0x00001cd0


	//   ....[2]....
        /*0118*/ 	.word	0x00001d20


	//   ....[3]....
        /*011c*/ 	.word	0x00001f00


	//   ....[4]....
        /*0120*/ 	.word	0x00001f70


	//   ....[5]....
        /*0124*/ 	.word	0x000021d0


	//   ....[6]....
        /*0128*/ 	.word	0x00002230


	//----- nvinfo : EIATTR_CRS_STACK_SIZE
	.align		4
.L_57:
        /*012c*/ 	.byte	0x04, 0x1e
        /*012e*/ 	.short	(.L_59 - .L_58)
.L_58:
        /*0130*/ 	.word	0x00000000


	//----- nvinfo : EIATTR_CBANK_PARAM_SIZE
	.align		4
.L_59:
        /*0134*/ 	.byte	0x03, 0x19
        /*0136*/ 	.short	0x0051


	//----- nvinfo : EIATTR_PARAM_CBANK
	.align		4
        /*0138*/ 	.byte	0x04, 0x0a
        /*013a*/ 	.short	(.L_61 - .L_60)
	.align		4
.L_60:
        /*013c*/ 	.word	index@(.nv.constant0._Z25CrossDecomposition_kernelPhS_PmS0_mfmPjS1_S0_b)
        /*0140*/ 	.short	0x0380
        /*0142*/ 	.short	0x0051


	//----- nvinfo : EIATTR_SW_WAR
	.align		4
.L_61:
        /*0144*/ 	.byte	0x04, 0x36
        /*0146*/ 	.short	(.L_63 - .L_62)
.L_62:
        /*0148*/ 	.word	0x00000008
.L_63:


//--------------------- .nv.callgraph             --------------------------
	.section	.nv.callgraph,"",@"SHT_CUDA_CALLGRAPH"
	.align	4
	.sectionentsize	8
	.align		4
        /*0000*/ 	.word	0x00000000
	.align		4
        /*0004*/ 	.word	0xffffffff
	.align		4
        /*0008*/ 	.word	0x00000000
	.align		4
        /*000c*/ 	.word	0xfffffffe
	.align		4
        /*0010*/ 	.word	0x00000000
	.align		4
        /*0014*/ 	.word	0xfffffffd
	.align		4
        /*0018*/ 	.word	0x00000000
	.align		4
        /*001c*/ 	.word	0xfffffffc


//--------------------- .text._Z9evalEdgesPhPjS0_Pmm --------------------------
	.section	.text._Z9evalEdgesPhPjS0_Pmm,"ax",@progbits
	.align	128
        .global         _Z9evalEdgesPhPjS0_Pmm
        .type           _Z9evalEdgesPhPjS0_Pmm,@function
        .size           _Z9evalEdgesPhPjS0_Pmm,(.L_x_49 - _Z9evalEdgesPhPjS0_Pmm)
        .other          _Z9evalEdgesPhPjS0_Pmm,@"STO_CUDA_ENTRY STV_DEFAULT"
_Z9evalEdgesPhPjS0_Pmm:
.text._Z9evalEdgesPhPjS0_Pmm:
[----:B------:R-:W-:Y:S01]  /*0000*/  LDC R1, c[0x0][0x37c] ;  /* 0x0000df00ff017b82 */ /* 0x000fe20000000800 */
[----:B------:R-:W0:Y:S07]  /*0010*/  S2R R3, SR_TID.X ;  /* 0x0000000000037919 */ /* 0x000e2e0000002100 */
[----:B------:R-:W0:Y:S01]  /*0020*/  S2UR UR4, SR_CTAID.X ;  /* 0x00000000000479c3 */ /* 0x000e220000002500 */
[----:B------:R-:W1:Y:S07]  /*0030*/  LDCU.64 UR6, c[0x0][0x3a0] ;  /* 0x00007400ff0677ac */ /* 0x000e6e0008000a00 */
[----:B------:R-:W0:Y:S02]  /*0040*/  LDC R0, c[0x0][0x360] ;  /* 0x0000d800ff007b82 */ /* 0x000e240000000800 */
[----:B0-----:R-:W-:-:S05]  /*0050*/  IMAD R0, R0, UR4, R3 ;  /* 0x0000000400007c24 */ /* 0x001fca000f8e0203 */
[----:B-1----:R-:W-:-:S04]  /*0060*/  ISETP.GE.U32.AND P0, PT, R0, UR6, PT ;  /* 0x0000000600007c0c */ /* 0x002fc8000bf06070 */
[----:B------:R-:W-:-:S13]  /*0070*/  ISETP.GE.U32.AND.EX P0, PT, RZ, UR7, PT, P0 ;  /* 0x00000007ff007c0c */ /* 0x000fda000bf06100 */
[----:B------:R-:W-:Y:S05]  /*0080*/  @P0 EXIT ;  /* 0x000000000000094d */ /* 0x000fea0003800000 */
[----:B------:R-:W0:Y:S01]  /*0090*/  LDCU.64 UR6, c[0x0][0x388] ;  /* 0x00007100ff0677ac */ /* 0x000e220008000a00 */
[----:B------:R-:W-:Y:S01]  /*00a0*/  IMAD.SHL.U32 R4, R0, 0x4, RZ ;  /* 0x0000000400047824 */ /* 0x000fe200078e00ff */
[----:B------:R-:W-:Y:S01]  /*00b0*/  SHF.R.U32.HI R0, RZ, 0x1e, R0 ;  /* 0x0000001eff007819 */ /* 0x000fe20000011600 */
[----:B------:R-:W1:Y:S01]  /*00c0*/  LDCU.64 UR8, c[0x0][0x390] ;  /* 0x00007200ff0877ac */ /* 0x000e620008000a00 */
[----:B------:R-:W2:Y:S02]  /*00d0*/  LDCU.64 UR4, c[0x0][0x358] ;  /* 0x00006b00ff0477ac */ /* 0x000ea40008000a00 */
[C---:B0-----:R-:W-:Y:S02]  /*00e0*/  IADD3 R2, P0, PT, R4.reuse, UR6, RZ ;  /* 0x0000000604027c10 */ /* 0x041fe4000ff1e0ff */
[----:B-1----:R-:W-:Y:S02]  /*00f0*/  IADD3 R4, P1, PT, R4, UR8, RZ ;  /* 0x0000000804047c10 */ /* 0x002fe4000ff3e0ff */
[----:B------:R-:W-:-:S02]  /*0100*/  IADD3.X R3, PT, PT, R0, UR7, RZ, P0, !PT ;  /* 0x0000000700037c10 */ /* 0x000fc400087fe4ff */
[----:B------:R-:W-:-:S03]  /*0110*/  IADD3.X R5, PT, PT, R0, UR9, RZ, P1, !PT ;  /* 0x0000000900057c10 */ /* 0x000fc60008ffe4ff */
[----:B--2---:R-:W2:Y:S04]  /*0120*/  LDG.E R2, desc[UR4][R2.64] ;  /* 0x0000000402027981 */ /* 0x004ea8000c1e1900 */
[----:B------:R-:W2:Y:S02]  /*0130*/  LDG.E R5, desc[UR4][R4.64] ;  /* 0x0000000404057981 */ /* 0x000ea4000c1e1900 */
[----:B--2---:R-:W-:-:S13]  /*0140*/  ISETP.NE.AND P0, PT, R2, R5, PT ;  /* 0x000000050200720c */ /* 0x004fda0003f05270 */
[----:B------:R-:W-:Y:S05]  /*0150*/  @!P0 EXIT ;  /* 0x000000000000894d */ /* 0x000fea0003800000 */
[----:B------:R-:W0:Y:S02]  /*0160*/  LDCU.64 UR6, c[0x0][0x380] ;  /* 0x00007000ff0677ac */ /* 0x000e240008000a00 */
[----:B0-----:R-:W-:Y:S02]  /*0170*/  IADD3 R4, P0, PT, R2, UR6, RZ ;  /* 0x0000000602047c10 */ /* 0x001fe4000ff1e0ff */
[----:B------:R-:W-:-:S03]  /*0180*/  IADD3 R6, P1, PT, R5, UR6, RZ ;  /* 0x0000000605067c10 */ /* 0x000fc6000ff3e0ff */
[----:B------:R-:W-:Y:S02]  /*0190*/  IMAD.X R5, RZ, RZ, UR7, P0 ;  /* 0x00000007ff057e24 */ /* 0x000fe400080e06ff */
[----:B------:R-:W-:Y:S01]  /*01a0*/  IMAD.X R7, RZ, RZ, UR7, P1 ;  /* 0x00000007ff077e24 */ /* 0x000fe200088e06ff */
[----:B------:R-:W0:Y:S03]  /*01b0*/  LDCU.64 UR6, c[0x0][0x398] ;  /* 0x00007300ff0677ac */ /* 0x000e260008000a00 */
[----:B------:R-:W2:Y:S04]  /*01c0*/  LDG.E.U8 R5, desc[UR4][R4.64] ;  /* 0x0000000404057981 */ /* 0x000ea8000c1e1100 */
[----:B------:R-:W2:Y:S01]  /*01d0*/  LDG.E.U8 R2, desc[UR4][R6.64] ;  /* 0x0000000406027981 */ /* 0x000ea2000c1e1100 */
[----:B------:R-:W-:-:S02]  /*01e0*/  IMAD.MOV.U32 R3, RZ, RZ, RZ ;  /* 0x000000ffff037224 */ /* 0x000fc400078e00ff */
[----:B--2---:R-:W-:-:S03]  /*01f0*/  IMAD.WIDE.U32 R2, R5, 0x4, R2 ;  /* 0x0000000405027825 */ /* 0x004fc600078e0002 */
[----:B0-----:R-:W-:-:S04]  /*0200*/  LEA R8, P0, R2, UR6, 0x3 ;  /* 0x0000000602087c11 */ /* 0x001fc8000f8018ff */
[----:B------:R-:W-:Y:S01]  /*0210*/  LEA.HI.X R9, R2, UR7, R3, 0x3, P0 ;  /* 0x0000000702097c11 */ /* 0x000fe200080f1c03 */
[----:B------:R-:W-:Y:S02]  /*0220*/  IMAD.MOV.U32 R2, RZ, RZ, 0x1 ;  /* 0x00000001ff027424 */ /* 0x000fe400078e00ff */
[----:B------:R-:W-:-:S05]  /*0230*/  IMAD.MOV.U32 R3, RZ, RZ, 0x0 ;  /* 0x00000000ff037424 */ /* 0x000fca00078e00ff */
[----:B------:R-:W-:Y:S01]  /*0240*/  REDG.E.ADD.64.STRONG.GPU desc[UR4][R8.64], R2 ;  /* 0x000000020800798e */ /* 0x000fe2000c12e504 */
[----:B------:R-:W-:Y:S05]  /*0250*/  EXIT ;  /* 0x000000000000794d */ /* 0x000fea0003800000 */
.L_x_0:
[----:B------:R-:W-:-:S00]  /*0260*/  BRA `(.L_x_0) ;  /* 0xfffffffc00fc7947 */ /* 0x000fc0000383ffff */
[----:B------:R-:W-:-:S00]  /*0270*/  NOP ;  /* 0x0000000000007918 */ /* 0x000fc00000000000 */
        /* <DEDUP_REMOVED lines=8> */
.L_x_49:


//--------------------- .text._Z25CrossDecomposition_kernelPhS_PmS0_mfmPjS1_S0_b --------------------------
	.section	.text._Z25CrossDecomposition_kernelPhS_PmS0_mfmPjS1_S0_b,"ax",@progbits
	.align	128
        .global         _Z25CrossDecomposition_kernelPhS_PmS0_mfmPjS1_S0_b
        .type           _Z25CrossDecomposition_kernelPhS_PmS0_mfmPjS1_S0_b,@function
        .size           _Z25CrossDecomposition_kernelPhS_PmS0_mfmPjS1_S0_b,(.L_x_50 - _Z25CrossDecomposition_kernelPhS_PmS0_mfmPjS1_S0_b)
        .other          _Z25CrossDecomposition_kernelPhS_PmS0_mfmPjS1_S0_b,@"STO_CUDA_ENTRY STV_DEFAULT"
_Z25CrossDecomposition_kernelPhS_PmS0_mfmPjS1_S0_b:
.text._Z25CrossDecomposition_kernelPhS_PmS0_mfmPjS1_S0_b:
        /* <DEDUP_REMOVED lines=10> */
[----:B------:R-:W1:Y:S01]  /*00a0*/  LDCU.64 UR10, c[0x0][0x358] ;  /* 0x00006b00ff0a77ac */ /* 0x000e620008000a00 */
[----:B------:R-:W2:Y:S01]  /*00b0*/  LDCU.64 UR8, c[0x0][0x380] ;  /* 0x00007000ff0877ac */ /* 0x000ea20008000a00 */
[----:B------:R-:W3:Y:S01]  /*00c0*/  LDCU.64 UR6, c[0x0][0x3c0] ;  /* 0x00007800ff0677ac */ /* 0x000ee20008000a00 */
[----:B0-----:R-:W-:-:S04]  /*00d0*/  LEA R8, P0, R0, UR4, 0x3 ;  /* 0x0000000400087c11 */ /* 0x001fc8000f8018ff */
[----:B------:R-:W-:-:S05]  /*00e0*/  LEA.HI.X R9, R0, UR5, RZ, 0x3, P0 ;  /* 0x0000000500097c11 */ /* 0x000fca00080f1cff */
[----:B-1----:R-:W4:Y:S04]  /*00f0*/  LDG.E.64 R12, desc[UR10][R8.64+0x8] ;  /* 0x0000080a080c7981 */ /* 0x002f28000c1e1b00 */
[----:B------:R0:W4:Y:S01]  /*0100*/  LDG.E.64 R10, desc[UR10][R8.64] ;  /* 0x0000000a080a7981 */ /* 0x000122000c1e1b00 */
[----:B------:R-:W-:Y:S01]  /*0110*/  BSSY.RECONVERGENT B1, `(.L_x_1) ;  /* 0x00000c0000017945 */ /* 0x000fe20003800200 */
[----:B------:R-:W-:Y:S02]  /*0120*/  CS2R R4, SRZ ;  /* 0x0000000000047805 */ /* 0x000fe4000001ff00 */
[----:B------:R-:W-:Y:S02]  /*0130*/  CS2R R6, SRZ ;  /* 0x0000000000067805 */ /* 0x000fe4000001ff00 */
[----:B------:R-:W-:-:S02]  /*0140*/  CS2R R18, SRZ ;  /* 0x0000000000127805 */ /* 0x000fc4000001ff00 */
[----:B0-----:R-:W-:Y:S02]  /*0150*/  CS2R R8, SRZ ;  /* 0x0000000000087805 */ /* 0x001fe4000001ff00 */
[----:B----4-:R-:W-:-:S04]  /*0160*/  IADD3 R2, P1, PT, R12, -R10, RZ ;  /* 0x8000000a0c027210 */ /* 0x010fc80007f3e0ff */
[----:B------:R-:W-:Y:S01]  /*0170*/  ISETP.NE.U32.AND P0, PT, R2, RZ, PT ;  /* 0x000000ff0200720c */ /* 0x000fe20003f05070 */
[----:B------:R-:W-:-:S05]  /*0180*/  IMAD.X R3, R13, 0x1, ~R11, P1 ;  /* 0x000000010d037824 */ /* 0x000fca00008e0e0b */
[----:B------:R-:W-:-:S13]  /*0190*/  ISETP.NE.AND.EX P0, PT, R3, RZ, PT, P0 ;  /* 0x000000ff0300720c */ /* 0x000fda0003f05300 */
[----:B--23--:R-:W-:Y:S05]  /*01a0*/  @!P0 BRA `(.L_x_2) ;  /* 0x0000000800d88947 */ /* 0x00cfea0003800000 */
[----:B------:R-:W-:Y:S01]  /*01b0*/  IADD3 R4, P0, PT, -R12, R10, RZ ;  /* 0x0000000a0c047210 */ /* 0x000fe20007f1e1ff */
[----:B------:R-:W-:Y:S01]  /*01c0*/  BSSY.RECONVERGENT B0, `(.L_x_3) ;  /* 0x0000089000007945 */ /* 0x000fe20003800200 */
[----:B------:R-:W-:Y:S02]  /*01d0*/  IMAD.MOV.U32 R21, RZ, RZ, RZ ;  /* 0x000000ffff157224 */ /* 0x000fe400078e00ff */
[----:B------:R-:W-:Y:S02]  /*01e0*/  IMAD.MOV.U32 R23, RZ, RZ, RZ ;  /* 0x000000ffff177224 */ /* 0x000fe400078e00ff */
[----:B------:R-:W-:Y:S01]  /*01f0*/  IMAD.X R12, R11, 0x1, ~R13, P0 ;  /* 0x000000010b0c7824 */ /* 0x000fe200000e0e0d */
[----:B------:R-:W-:Y:S02]  /*0200*/  ISETP.GT.U32.AND P0, PT, R4, -0x4, PT ;  /* 0xfffffffc0400780c */ /* 0x000fe40003f04070 */
[----:B------:R-:W-:Y:S02]  /*0210*/  CS2R R4, SRZ ;  /* 0x0000000000047805 */ /* 0x000fe4000001ff00 */
[----:B------:R-:W-:-:S13]  /*0220*/  ISETP.GT.U32.AND.EX P0, PT, R12, -0x1, PT, P0 ;  /* 0xffffffff0c00780c */ /* 0x000fda0003f04100 */
[----:B------:R-:W-:Y:S05]  /*0230*/  @P0 BRA `(.L_x_4) ;  /* 0x0000000800040947 */ /* 0x000fea0003800000 */
[----:B------:R-:W0:Y:S01]  /*0240*/  LDCU.64 UR4, c[0x0][0x3c0] ;  /* 0x00007800ff0477ac */ /* 0x000e220008000a00 */
[----:B------:R-:W-:Y:S01]  /*0250*/  LOP3.LUT R21, R2, 0xfffffffc, RZ, 0xc0, !PT ;  /* 0xfffffffc02157812 */ /* 0x000fe200078ec0ff */
[--C-:B------:R-:W-:Y:S01]  /*0260*/  IMAD.MOV.U32 R23, RZ, RZ, R3.reuse ;  /* 0x000000ffff177224 */ /* 0x100fe200078e0003 */
[----:B------:R-:W-:Y:S01]  /*0270*/  CS2R R4, SRZ ;  /* 0x0000000000047805 */ /* 0x000fe2000001ff00 */
[----:B------:R-:W-:Y:S01]  /*0280*/  IMAD.MOV.U32 R22, RZ, RZ, R3 ;  /* 0x000000ffff167224 */ /* 0x000fe200078e0003 */
[----:B------:R-:W-:Y:S02]  /*0290*/  CS2R R6, SRZ ;  /* 0x0000000000067805 */ /* 0x000fe4000001ff00 */
[----:B------:R-:W-:Y:S02]  /*02a0*/  CS2R R8, SRZ ;  /* 0x0000000000087805 */ /* 0x000fe4000001ff00 */
[----:B------:R-:W-:Y:S01]  /*02b0*/  CS2R R18, SRZ ;  /* 0x0000000000127805 */ /* 0x000fe2000001ff00 */
[----:B------:R-:W-:Y:S01]  /*02c0*/  IMAD.MOV.U32 R20, RZ, RZ, R21 ;  /* 0x000000ffff147224 */ /* 0x000fe200078e0015 */
[----:B0-----:R-:W-:-:S04]  /*02d0*/  LEA R12, P0, R10, UR4, 0x2 ;  /* 0x000000040a0c7c11 */ /* 0x001fc8000f8010ff */
[----:B------:R-:W-:Y:S02]  /*02e0*/  LEA.HI.X R13, R10, UR5, R11, 0x2, P0 ;  /* 0x000000050a0d7c11 */ /* 0x000fe400080f140b */
[----:B------:R-:W-:-:S05]  /*02f0*/  IADD3 R12, P0, PT, R12, 0x8, RZ ;  /* 0x000000080c0c7810 */ /* 0x000fca0007f1e0ff */
[----:B------:R-:W-:-:S08]  /*0300*/  IMAD.X R13, RZ, RZ, R13, P0 ;  /* 0x000000ffff0d7224 */ /* 0x000fd000000e060d */
.L_x_25:
[----:B------:R-:W2:Y:S01]  /*0310*/  LDG.E R17, desc[UR10][R12.64+-0x8] ;  /* 0xfffff80a0c117981 */ /* 0x000ea2000c1e1900 */
[----:B------:R-:W2:Y:S02]  /*0320*/  LDC.64 R14, c[0x0][0x380] ;  /* 0x0000e000ff0e7b82 */ /* 0x000ea40000000a00 */
[----:B--2---:R-:W-:-:S05]  /*0330*/  IADD3 R16, P0, PT, R17, R14, RZ ;  /* 0x0000000e11107210 */ /* 0x004fca0007f1e0ff */
[----:B------:R-:W-:-:S05]  /*0340*/  IMAD.X R17, RZ, RZ, R15, P0 ;  /* 0x000000ffff117224 */ /* 0x000fca00000e060f */
[----:B------:R-:W2:Y:S01]  /*0350*/  LDG.E.U8 R16, desc[UR10][R16.64] ;  /* 0x0000000a10107981 */ /* 0x000ea2000c1e1100 */
[----:B------:R-:W-:Y:S01]  /*0360*/  IADD3 R20, P0, PT, R20, -0x4, RZ ;  /* 0xfffffffc14147810 */ /* 0x000fe20007f1e0ff */
[----:B------:R-:W-:Y:S03]  /*0370*/  BSSY.RECONVERGENT B2, `(.L_x_5) ;  /* 0x0000019000027945 */ /* 0x000fe60003800200 */
[----:B------:R-:W-:Y:S02]  /*0380*/  IADD3.X R22, PT, PT, R22, -0x1, RZ, P0, !PT ;  /* 0xffffffff16167810 */ /* 0x000fe400007fe4ff */
[----:B------:R-:W-:-:S04]  /*0390*/  ISETP.NE.U32.AND P0, PT, R20, RZ, PT ;  /* 0x000000ff1400720c */ /* 0x000fc80003f05070 */
[----:B------:R-:W-:Y:S02]  /*03a0*/  ISETP.NE.AND.EX P0, PT, R22, RZ, PT, P0 ;  /* 0x000000ff1600720c */ /* 0x000fe40003f05300 */
[----:B--2---:R-:W-:-:S13]  /*03b0*/  ISETP.GT.AND P1, PT, R16, 0x1, PT ;  /* 0x000000011000780c */ /* 0x004fda0003f24270 */
[----:B------:R-:W-:Y:S05]  /*03c0*/  @P1 BRA `(.L_x_6) ;  /* 0x0000000000281947 */ /* 0x000fea0003800000 */
[----:B------:R-:W-:-:S13]  /*03d0*/  ISETP.NE.AND P1, PT, R16, RZ, PT ;  /* 0x000000ff1000720c */ /* 0x000fda0003f25270 */
[----:B------:R-:W-:Y:S05]  /*03e0*/  @!P1 BRA `(.L_x_7) ;  /* 0x0000000000149947 */ /* 0x000fea0003800000 */
[----:B------:R-:W-:-:S13]  /*03f0*/  ISETP.NE.AND P1, PT, R16, 0x1, PT ;  /* 0x000000011000780c */ /* 0x000fda0003f25270 */
[----:B------:R-:W-:Y:S05]  /*0400*/  @P1 BRA `(.L_x_8) ;  /* 0x00000000003c1947 */ /* 0x000fea0003800000 */
[----:B------:R-:W-:-:S05]  /*0410*/  IADD3 R8, P1, PT, R8, 0x1, RZ ;  /* 0x0000000108087810 */ /* 0x000fca0007f3e0ff */
[----:B------:R-:W-:Y:S01]  /*0420*/  IMAD.X R9, RZ, RZ, R9, P1 ;  /* 0x000000ffff097224 */ /* 0x000fe200008e0609 */
[----:B------:R-:W-:Y:S07]  /*0430*/  BRA `(.L_x_8) ;  /* 0x0000000000307947 */ /* 0x000fee0003800000 */
.L_x_7:
[----:B------:R-:W-:-:S05]  /*0440*/  IADD3 R18, P1, PT, R18, 0x1, RZ ;  /* 0x0000000112127810 */ /* 0x000fca0007f3e0ff */
[----:B------:R-:W-:Y:S01]  /*0450*/  IMAD.X R19, RZ, RZ, R19, P1 ;  /* 0x000000ffff137224 */ /* 0x000fe200008e0613 */
[----:B------:R-:W-:Y:S07]  /*0460*/  BRA `(.L_x_8) ;  /* 0x0000000000247947 */ /* 0x000fee0003800000 */
.L_x_6:
[----:B------:R-:W-:-:S13]  /*0470*/  ISETP.NE.AND P1, PT, R16, 0x2, PT ;  /* 0x000000021000780c */ /* 0x000fda0003f25270 */
[----:B------:R-:W-:Y:S05]  /*0480*/  @!P1 BRA `(.L_x_9) ;  /* 0x0000000000149947 */ /* 0x000fea0003800000 */
[----:B------:R-:W-:-:S13]  /*0490*/  ISETP.NE.AND P1, PT, R16, 0x3, PT ;  /* 0x000000031000780c */ /* 0x000fda0003f25270 */
[----:B------:R-:W-:Y:S05]  /*04a0*/  @P1 BRA `(.L_x_8) ;  /* 0x0000000000141947 */ /* 0x000fea0003800000 */
[----:B------:R-:W-:-:S05]  /*04b0*/  IADD3 R4, P1, PT, R4, 0x1, RZ ;  /* 0x0000000104047810 */ /* 0x000fca0007f3e0ff */
[----:B------:R-:W-:Y:S01]  /*04c0*/  IMAD.X R5, RZ, RZ, R5, P1 ;  /* 0x000000ffff057224 */ /* 0x000fe200008e0605 */
[----:B------:R-:W-:Y:S07]  /*04d0*/  BRA `(.L_x_8) ;  /* 0x0000000000087947 */ /* 0x000fee0003800000 */
.L_x_9:
[----:B------:R-:W-:-:S05]  /*04e0*/  IADD3 R6, P1, PT, R6, 0x1, RZ ;  /* 0x0000000106067810 */ /* 0x000fca0007f3e0ff */
[----:B------:R-:W-:-:S08]  /*04f0*/  IMAD.X R7, RZ, RZ, R7, P1 ;  /* 0x000000ffff077224 */ /* 0x000fd000008e0607 */
.L_x_8:
[----:B------:R-:W-:Y:S05]  /*0500*/  BSYNC.RECONVERGENT B2 ;  /* 0x0000000000027941 */ /* 0x000fea0003800200 */
.L_x_5:
[----:B------:R-:W2:Y:S02]  /*0510*/  LDG.E R17, desc[UR10][R12.64+-0x4] ;  /* 0xfffffc0a0c117981 */ /* 0x000ea4000c1e1900 */
[----:B--2---:R-:W-:-:S05]  /*0520*/  IADD3 R16, P1, PT, R17, R14, RZ ;  /* 0x0000000e11107210 */ /* 0x004fca0007f3e0ff */
[----:B------:R-:W-:-:S05]  /*0530*/  IMAD.X R17, RZ, RZ, R15, P1 ;  /* 0x000000ffff117224 */ /* 0x000fca00008e060f */
[----:B------:R-:W2:Y:S01]  /*0540*/  LDG.E.U8 R16, desc[UR10][R16.64] ;  /* 0x0000000a10107981 */ /* 0x000ea2000c1e1100 */
[----:B------:R-:W-:Y:S01]  /*0550*/  BSSY.RECONVERGENT B2, `(.L_x_10) ;  /* 0x0000016000027945 */ /* 0x000fe20003800200 */
        /* <DEDUP_REMOVED lines=9> */
.L_x_12:
[----:B------:R-:W-:-:S05]  /*05f0*/  IADD3 R18, P1, PT, R18, 0x1, RZ ;  /* 0x0000000112127810 */ /* 0x000fca0007f3e0ff */
[----:B------:R-:W-:Y:S01]  /*0600*/  IMAD.X R19, RZ, RZ, R19, P1 ;  /* 0x000000ffff137224 */ /* 0x000fe200008e0613 */
[----:B------:R-:W-:Y:S07]  /*0610*/  BRA `(.L_x_13) ;  /* 0x0000000000247947 */ /* 0x000fee0003800000 */
.L_x_11:
[----:B------:R-:W-:-:S13]  /*0620*/  ISETP.NE.AND P1, PT, R16, 0x2, PT ;  /* 0x000000021000780c */ /* 0x000fda0003f25270 */
[----:B------:R-:W-:Y:S05]  /*0630*/  @!P1 BRA `(.L_x_14) ;  /* 0x0000000000149947 */ /* 0x000fea0003800000 */
[----:B------:R-:W-:-:S13]  /*0640*/  ISETP.NE.AND P1, PT, R16, 0x3, PT ;  /* 0x000000031000780c */ /* 0x000fda0003f25270 */
[----:B------:R-:W-:Y:S05]  /*0650*/  @P1 BRA `(.L_x_13) ;  /* 0x0000000000141947 */ /* 0x000fea0003800000 */
[----:B------:R-:W-:-:S05]  /*0660*/  IADD3 R4, P1, PT, R4, 0x1, RZ ;  /* 0x0000000104047810 */ /* 0x000fca0007f3e0ff */
[----:B------:R-:W-:Y:S01]  /*0670*/  IMAD.X R5, RZ, RZ, R5, P1 ;  /* 0x000000ffff057224 */ /* 0x000fe200008e0605 */
[----:B------:R-:W-:Y:S07]  /*0680*/  BRA `(.L_x_13) ;  /* 0x0000000000087947 */ /* 0x000fee0003800000 */
.L_x_14:
[----:B------:R-:W-:-:S05]  /*0690*/  IADD3 R6, P1, PT, R6, 0x1, RZ ;  /* 0x0000000106067810 */ /* 0x000fca0007f3e0ff */
[----:B------:R-:W-:-:S08]  /*06a0*/  IMAD.X R7, RZ, RZ, R7, P1 ;  /* 0x000000ffff077224 */ /* 0x000fd000008e0607 */
.L_x_13:
[----:B------:R-:W-:Y:S05]  /*06b0*/  BSYNC.RECONVERGENT B2 ;  /* 0x0000000000027941 */ /* 0x000fea0003800200 */
.L_x_10:
        /* <DEDUP_REMOVED lines=14> */
.L_x_17:
[----:B------:R-:W-:-:S05]  /*07a0*/  IADD3 R18, P1, PT, R18, 0x1, RZ ;  /* 0x0000000112127810 */ /* 0x000fca0007f3e0ff */
[----:B------:R-:W-:Y:S01]  /*07b0*/  IMAD.X R19, RZ, RZ, R19, P1 ;  /* 0x000000ffff137224 */ /* 0x000fe200008e0613 */
[----:B------:R-:W-:Y:S07]  /*07c0*/  BRA `(.L_x_18) ;  /* 0x0000000000247947 */ /* 0x000fee0003800000 */
.L_x_16:
[----:B------:R-:W-:-:S13]  /*07d0*/  ISETP.NE.AND P1, PT, R16, 0x2, PT ;  /* 0x000000021000780c */ /* 0x000fda0003f25270 */
[----:B------:R-:W-:Y:S05]  /*07e0*/  @!P1 BRA `(.L_x_19) ;  /* 0x0000000000149947 */ /* 0x000fea0003800000 */
[----:B------:R-:W-:-:S13]  /*07f0*/  ISETP.NE.AND P1, PT, R16, 0x3, PT ;  /* 0x000000031000780c */ /* 0x000fda0003f25270 */
[----:B------:R-:W-:Y:S05]  /*0800*/  @P1 BRA `(.L_x_18) ;  /* 0x0000000000141947 */ /* 0x000fea0003800000 */
[----:B------:R-:W-:-:S05]  /*0810*/  IADD3 R4, P1, PT, R4, 0x1, RZ ;  /* 0x0000000104047810 */ /* 0x000fca0007f3e0ff */
[----:B------:R-:W-:Y:S01]  /*0820*/  IMAD.X R5, RZ, RZ, R5, P1 ;  /* 0x000000ffff057224 */ /* 0x000fe200008e0605 */
[----:B------:R-:W-:Y:S07]  /*0830*/  BRA `(.L_x_18) ;  /* 0x0000000000087947 */ /* 0x000fee0003800000 */
.L_x_19:
[----:B------:R-:W-:-:S05]  /*0840*/  IADD3 R6, P1, PT, R6, 0x1, RZ ;  /* 0x0000000106067810 */ /* 0x000fca0007f3e0ff */
[----:B------:R-:W-:-:S08]  /*0850*/  IMAD.X R7, RZ, RZ, R7, P1 ;  /* 0x000000ffff077224 */ /* 0x000fd000008e0607 */
.L_x_18:
[----:B------:R-:W-:Y:S05]  /*0860*/  BSYNC.RECONVERGENT B2 ;  /* 0x0000000000027941 */ /* 0x000fea0003800200 */
.L_x_15:
        /* <DEDUP_REMOVED lines=14> */
.L_x_22:
[----:B------:R-:W-:-:S05]  /*0950*/  IADD3 R18, P1, PT, R18, 0x1, RZ ;  /* 0x0000000112127810 */ /* 0x000fca0007f3e0ff */
[----:B------:R-:W-:Y:S01]  /*0960*/  IMAD.X R19, RZ, RZ, R19, P1 ;  /* 0x000000ffff137224 */ /* 0x000fe200008e0613 */
[----:B------:R-:W-:Y:S07]  /*0970*/  BRA `(.L_x_23) ;  /* 0x0000000000247947 */ /* 0x000fee0003800000 */
.L_x_21:
[----:B------:R-:W-:-:S13]  /*0980*/  ISETP.NE.AND P1, PT, R14, 0x2, PT ;  /* 0x000000020e00780c */ /* 0x000fda0003f25270 */
[----:B------:R-:W-:Y:S05]  /*0990*/  @!P1 BRA `(.L_x_24) ;  /* 0x0000000000149947 */ /* 0x000fea0003800000 */
[----:B------:R-:W-:-:S13]  /*09a0*/  ISETP.NE.AND P1, PT, R14, 0x3, PT ;  /* 0x000000030e00780c */ /* 0x000fda0003f25270 */
[----:B------:R-:W-:Y:S05]  /*09b0*/  @P1 BRA `(.L_x_23) ;  /* 0x0000000000141947 */ /* 0x000fea0003800000 */
[----:B------:R-:W-:-:S05]  /*09c0*/  IADD3 R4, P1, PT, R4, 0x1, RZ ;  /* 0x0000000104047810 */ /* 0x000fca0007f3e0ff */
[----:B------:R-:W-:Y:S01]  /*09d0*/  IMAD.X R5, RZ, RZ, R5, P1 ;  /* 0x000000ffff057224 */ /* 0x000fe200008e0605 */
[----:B------:R-:W-:Y:S07]  /*09e0*/  BRA `(.L_x_23) ;  /* 0x0000000000087947 */ /* 0x000fee0003800000 */
.L_x_24:
[----:B------:R-:W-:-:S05]  /*09f0*/  IADD3 R6, P1, PT, R6, 0x1, RZ ;  /* 0x0000000106067810 */ /* 0x000fca0007f3e0ff */
[----:B------:R-:W-:-:S08]  /*0a00*/  IMAD.X R7, RZ, RZ, R7, P1 ;  /* 0x000000ffff077224 */ /* 0x000fd000008e0607 */
.L_x_23:
[----:B------:R-:W-:Y:S05]  /*0a10*/  BSYNC.RECONVERGENT B2 ;  /* 0x0000000000027941 */ /* 0x000fea0003800200 */
.L_x_20:
[----:B------:R-:W-:-:S05]  /*0a20*/  IADD3 R12, P1, PT, R12, 0x10, RZ ;  /* 0x000000100c0c7810 */ /* 0x000fca0007f3e0ff */
[----:B------:R-:W-:Y:S01]  /*0a30*/  IMAD.X R13, RZ, RZ, R13, P1 ;  /* 0x000000ffff0d7224 */ /* 0x000fe200008e060d */
[----:B------:R-:W-:Y:S07]  /*0a40*/  @P0 BRA `(.L_x_25) ;  /* 0xfffffff800300947 */ /* 0x000fee000383ffff */
.L_x_4:
[----:B------:R-:W-:Y:S05]  /*0a50*/  BSYNC.RECONVERGENT B0 ;  /* 0x0000000000007941 */ /* 0x000fea0003800200 */
.L_x_3:
[----:B------:R-:W-:-:S04]  /*0a60*/  LOP3.LUT R16, R2, 0x3, RZ, 0xc0, !PT ;  /* 0x0000000302107812 */ /* 0x000fc800078ec0ff */
[----:B------:R-:W-:-:S04]  /*0a70*/  ISETP.NE.U32.AND P0, PT, R16, RZ, PT ;  /* 0x000000ff1000720c */ /* 0x000fc80003f05070 */
[----:B------:R-:W-:-:S13]  /*0a80*/  ISETP.NE.AND.EX P0, PT, RZ, RZ, PT, P0 ;  /* 0x000000ffff00720c */ /* 0x000fda0003f05300 */
[----:B------:R-:W-:Y:S05]  /*0a90*/  @!P0 BRA `(.L_x_2) ;  /* 0x00000000009c8947 */ /* 0x000fea0003800000 */
[----:B------:R-:W-:-:S07]  /*0aa0*/  IMAD.MOV.U32 R17, RZ, RZ, RZ ;  /* 0x000000ffff117224 */ /* 0x000fce00078e00ff */
.L_x_31:
[----:B------:R-:W-:-:S05]  /*0ab0*/  IADD3 R13, P0, PT, R10, R21, RZ ;  /* 0x000000150a0d7210 */ /* 0x000fca0007f1e0ff */
[----:B------:R-:W-:Y:S01]  /*0ac0*/  IMAD.X R14, R11, 0x1, R23, P0 ;  /* 0x000000010b0e7824 */ /* 0x000fe200000e0617 */
[----:B------:R-:W-:-:S04]  /*0ad0*/  LEA R12, P0, R13, UR6, 0x2 ;  /* 0x000000060d0c7c11 */ /* 0x000fc8000f8010ff */
[----:B------:R-:W-:-:S05]  /*0ae0*/  LEA.HI.X R13, R13, UR7, R14, 0x2, P0 ;  /* 0x000000070d0d7c11 */ /* 0x000fca00080f140e */
[----:B------:R-:W2:Y:S02]  /*0af0*/  LDG.E R12, desc[UR10][R12.64] ;  /* 0x0000000a0c0c7981 */ /* 0x000ea4000c1e1900 */
[----:B--2---:R-:W-:-:S05]  /*0b00*/  IADD3 R14, P0, PT, R12, UR8, RZ ;  /* 0x000000080c0e7c10 */ /* 0x004fca000ff1e0ff */
[----:B------:R-:W-:-:S05]  /*0b10*/  IMAD.X R15, RZ, RZ, UR9, P0 ;  /* 0x00000009ff0f7e24 */ /* 0x000fca00080e06ff */
        /* <DEDUP_REMOVED lines=15> */
.L_x_28:
[----:B------:R-:W-:-:S05]  /*0c10*/  IADD3 R18, P1, PT, R18, 0x1, RZ ;  /* 0x0000000112127810 */ /* 0x000fca0007f3e0ff */
[----:B------:R-:W-:Y:S01]  /*0c20*/  IMAD.X R19, RZ, RZ, R19, P1 ;  /* 0x000000ffff137224 */ /* 0x000fe200008e0613 */
[----:B------:R-:W-:Y:S07]  /*0c30*/  BRA `(.L_x_29) ;  /* 0x0000000000247947 */ /* 0x000fee0003800000 */
.L_x_27:
[----:B------:R-:W-:-:S13]  /*0c40*/  ISETP.NE.AND P1, PT, R14, 0x2, PT ;  /* 0x000000020e00780c */ /* 0x000fda0003f25270 */
[----:B------:R-:W-:Y:S05]  /*0c50*/  @!P1 BRA `(.L_x_30) ;  /* 0x0000000000149947 */ /* 0x000fea0003800000 */
[----:B------:R-:W-:-:S13]  /*0c60*/  ISETP.NE.AND P1, PT, R14, 0x3, PT ;  /* 0x000000030e00780c */ /* 0x000fda0003f25270 */
[----:B------:R-:W-:Y:S05]  /*0c70*/  @P1 BRA `(.L_x_29) ;  /* 0x0000000000141947 */ /* 0x000fea0003800000 */
[----:B------:R-:W-:-:S05]  /*0c80*/  IADD3 R4, P1, PT, R4, 0x1, RZ ;  /* 0x0000000104047810 */ /* 0x000fca0007f3e0ff */
[----:B------:R-:W-:Y:S01]  /*0c90*/  IMAD.X R5, RZ, RZ, R5, P1 ;  /* 0x000000ffff057224 */ /* 0x000fe200008e0605 */
[----:B------:R-:W-:Y:S07]  /*0ca0*/  BRA `(.L_x_29) ;  /* 0x0000000000087947 */ /* 0x000fee0003800000 */
.L_x_30:
[----:B------:R-:W-:-:S05]  /*0cb0*/  IADD3 R6, P1, PT, R6, 0x1, RZ ;  /* 0x0000000106067810 */ /* 0x000fca0007f3e0ff */
[----:B------:R-:W-:-:S08]  /*0cc0*/  IMAD.X R7, RZ, RZ, R7, P1 ;  /* 0x000000ffff077224 */ /* 0x000fd000008e0607 */
.L_x_29:
[----:B------:R-:W-:Y:S05]  /*0cd0*/  BSYNC.RECONVERGENT B0 ;  /* 0x0000000000007941 */ /* 0x000fea0003800200 */
.L_x_26:
[----:B------:R-:W-:Y:S02]  /*0ce0*/  VIADD R21, R21, 0x1 ;  /* 0x0000000115157836 */ /* 0x000fe40000000000 */
[----:B------:R-:W-:Y:S01]  /*0cf0*/  IMAD.MOV.U32 R23, RZ, RZ, RZ ;  /* 0x000000ffff177224 */ /* 0x000fe200078e00ff */
[----:B------:R-:W-:Y:S06]  /*0d00*/  @P0 BRA `(.L_x_31) ;  /* 0xfffffffc00680947 */ /* 0x000fec000383ffff */
.L_x_2:
[----:B------:R-:W-:Y:S05]  /*0d10*/  BSYNC.RECONVERGENT B1 ;  /* 0x0000000000017941 */ /* 0x000fea0003800200 */
.L_x_1:
[----:B------:R-:W0:Y:S01]  /*0d20*/  LDC.64 R20, c[0x0][0x390] ;  /* 0x0000e400ff147b82 */ /* 0x000e220000000a00 */
[----:B------:R-:W1:Y:S01]  /*0d30*/  LDCU.64 UR8, c[0x0][0x3a0] ;  /* 0x00007400ff0877ac */ /* 0x000e620008000a00 */
[----:B------:R-:W2:Y:S01]  /*0d40*/  LDCU.U8 UR4, c[0x0][0x3d0] ;  /* 0x00007a00ff0477ac */ /* 0x000ea20008000000 */
[----:B0-----:R-:W1:Y:S04]  /*0d50*/  LDG.E.64 R16, desc[UR10][R20.64] ;  /* 0x0000000a14107981 */ /* 0x001e68000c1e1b00 */
[----:B------:R-:W3:Y:S04]  /*0d60*/  LDG.E.64 R10, desc[UR10][R20.64+0x8] ;  /* 0x0000080a140a7981 */ /* 0x000ee8000c1e1b00 */
[----:B------:R-:W4:Y:S04]  /*0d70*/  LDG.E.64 R12, desc[UR10][R20.64+0x10] ;  /* 0x0000100a140c7981 */ /* 0x000f28000c1e1b00 */
[----:B------:R0:W5:Y:S01]  /*0d80*/  LDG.E.64 R14, desc[UR10][R20.64+0x18] ;  /* 0x0000180a140e7981 */ /* 0x000162000c1e1b00 */
[----:B--2---:R-:W-:-:S04]  /*0d90*/  UPRMT UR4, UR4, 0x8880, URZ ;  /* 0x0000888004047896 */ /* 0x004fc800080000ff */
[----:B------:R-:W-:Y:S01]  /*0da0*/  UISETP.NE.AND UP0, UPT, UR4, URZ, UPT ;  /* 0x000000ff0400728c */ /* 0x000fe2000bf05270 */
[----:B-1----:R-:W-:-:S04]  /*0db0*/  IADD3 R23, P0, P1, -R2, UR8, -R16 ;  /* 0x0000000802177c10 */ /* 0x002fc8000f91e910 */
[----:B------:R-:W-:Y:S02]  /*0dc0*/  IADD3.X R22, PT, PT, ~R3, UR9, ~R17, P0, P1 ;  /* 0x0000000903167c10 */ /* 0x000fe400087e2d11 */
[----:B------:R-:W-:Y:S02]  /*0dd0*/  IADD3 R16, P0, PT, R18, R23, RZ ;  /* 0x0000001712107210 */ /* 0x000fe40007f1e0ff */
[----:B---3--:R-:W-:Y:S01]  /*0de0*/  IADD3 R25, P1, P2, -R2, UR8, -R10 ;  /* 0x0000000802197c10 */ /* 0x008fe2000fa3e90a */
[----:B------:R-:W-:Y:S02]  /*0df0*/  I2F.U64 R23, R18 ;  /* 0x0000001200177312 */ /* 0x000fe40000301000 */
[----:B------:R-:W-:Y:S01]  /*0e00*/  IMAD.X R17, R19, 0x1, R22, P0 ;  /* 0x0000000113117824 */ /* 0x000fe200000e0616 */
[----:B------:R-:W-:Y:S01]  /*0e10*/  IADD3.X R24, PT, PT, ~R3, UR9, ~R11, P1, P2 ;  /* 0x0000000903187c10 */ /* 0x000fe20008fe4d0b */
[----:B------:R-:W1:Y:S01]  /*0e20*/  LDC R22, c[0x0][0x3a8] ;  /* 0x0000ea00ff167b82 */ /* 0x000e620000000800 */
[----:B------:R-:W-:-:S03]  /*0e30*/  IADD3 R10, P0, PT, R8, R25, RZ ;  /* 0x00000019080a7210 */ /* 0x000fc60007f1e0ff */
[----:B------:R-:W2:Y:S02]  /*0e40*/  I2F.U64 R17, R16 ;  /* 0x0000001000117312 */ /* 0x000ea40000301000 */
[----:B------:R-:W-:Y:S01]  /*0e50*/  IMAD.X R11, R9, 0x1, R24, P0 ;  /* 0x00000001090b7824 */ /* 0x000fe200000e0618 */
[----:B----4-:R-:W-:-:S04]  /*0e60*/  IADD3 R25, P0, P1, -R2, UR8, -R12 ;  /* 0x0000000802197c10 */ /* 0x010fc8000f91e90c */
[----:B------:R-:W-:Y:S01]  /*0e70*/  IADD3.X R12, PT, PT, ~R3, UR9, ~R13, P0, P1 ;  /* 0x00000009030c7c10 */ /* 0x000fe200087e2d0d */
[----:B0-----:R0:W3:Y:S02]  /*0e80*/  I2F.U64 R21, R10 ;  /* 0x0000000a00157312 */ /* 0x0010e40000301000 */
[----:B0-----:R-:W-:Y:S01]  /*0e90*/  IMAD.MOV.U32 R10, RZ, RZ, R8 ;  /* 0x000000ffff0a7224 */ /* 0x001fe200078e0008 */
[----:B------:R-:W-:Y:S01]  /*0ea0*/  IADD3 R8, P0, PT, R6, R25, RZ ;  /* 0x0000001906087210 */ /* 0x000fe20007f1e0ff */
[----:B------:R-:W-:-:S04]  /*0eb0*/  IMAD.MOV.U32 R11, RZ, RZ, R9 ;  /* 0x000000ffff0b7224 */ /* 0x000fc800078e0009 */
[----:B------:R5:W0:Y:S01]  /*0ec0*/  I2F.U64 R13, R10 ;  /* 0x0000000a000d7312 */ /* 0x000a220000301000 */
[----:B------:R-:W-:Y:S02]  /*0ed0*/  IMAD.X R9, R7, 0x1, R12, P0 ;  /* 0x0000000107097824 */ /* 0x000fe400000e060c */
[----:B-1----:R-:W-:-:S04]  /*0ee0*/  FADD R12, -R22, 1 ;  /* 0x3f800000160c7421 */ /* 0x002fc80000000100 */
[C---:B--2---:R-:W-:Y:S01]  /*0ef0*/  FMUL R16, R12.reuse, R17 ;  /* 0x000000110c107220 */ /* 0x044fe20000400000 */
[----:B---3--:R-:W-:Y:S01]  /*0f00*/  FMUL R18, R12, R21 ;  /* 0x000000150c127220 */ /* 0x008fe20000400000 */
[----:B------:R-:W1:Y:S02]  /*0f10*/  I2F.U64 R9, R8 ;  /* 0x0000000800097312 */ /* 0x000e640000301000 */
[-C--:B------:R-:W-:Y:S01]  /*0f20*/  FFMA R23, R23, R22.reuse, R16 ;  /* 0x0000001617177223 */ /* 0x080fe20000000010 */
[----:B-----5:R-:W-:Y:S01]  /*0f30*/  IADD3 R11, P0, P2, -R2, UR8, -R14 ;  /* 0x00000008020b7c10 */ /* 0x020fe2000fa1e90e */
[----:B0-----:R-:W-:-:S04]  /*0f40*/  FFMA R16, R13, R22, R18 ;  /* 0x000000160d107223 */ /* 0x001fc80000000012 */
[----:B------:R0:W2:Y:S01]  /*0f50*/  I2F.U64 R7, R6 ;  /* 0x0000000600077312 */ /* 0x0000a20000301000 */
[----:B------:R-:W-:Y:S01]  /*0f60*/  IADD3.X R14, PT, PT, ~R3, UR9, ~R15, P0, P2 ;  /* 0x00000009030e7c10 */ /* 0x000fe200087e4d0f */
[----:B------:R-:W-:Y:S01]  /*0f70*/  IMAD.MOV.U32 R3, RZ, RZ, 0x1 ;  /* 0x00000001ff037424 */ /* 0x000fe200078e00ff */
[----:B------:R-:W-:Y:S01]  /*0f80*/  IADD3 R10, P0, PT, R4, R11, RZ ;  /* 0x0000000b040a7210 */ /* 0x000fe20007f1e0ff */
[----:B------:R-:W-:Y:S01]  /*0f90*/  IMAD.MOV.U32 R2, RZ, RZ, R16 ;  /* 0x000000ffff027224 */ /* 0x000fe200078e0010 */
[----:B------:R-:W-:Y:S01]  /*0fa0*/  FSETP.GEU.AND P1, PT, R23, R16, PT ;  /* 0x000000101700720b */ /* 0x000fe20003f2e000 */
[----:B-1----:R-:W-:Y:S02]  /*0fb0*/  FMUL R8, R12, R9 ;  /* 0x000000090c087220 */ /* 0x002fe40000400000 */
[----:B------:R-:W-:Y:S01]  /*0fc0*/  IMAD.X R11, R5, 0x1, R14, P0 ;  /* 0x00000001050b7824 */ /* 0x000fe200000e060e */
[----:B------:R-:W-:Y:S01]  /*0fd0*/  PRMT R3, R3, 0x5410, RZ ;  /* 0x0000541003037816 */ /* 0x000fe200000000ff */
[----:B------:R1:W-:Y:S01]  /*0fe0*/  I2F.U64 R5, R4 ;  /* 0x0000000400057312 */ /* 0x0003e20000301000 */
[----:B0-----:R-:W-:-:S02]  /*0ff0*/  IMAD.MOV.U32 R6, RZ, RZ, 0x2 ;  /* 0x00000002ff067424 */ /* 0x001fc400078e00ff */
[----:B--2---:R-:W-:-:S05]  /*1000*/  FFMA R9, R7, R22, R8 ;  /* 0x0000001607097223 */ /* 0x004fca0000000008 */
[----:B------:R-:W-:Y:S01]  /*1010*/  @!P1 IMAD.MOV.U32 R2, RZ, RZ, R23 ;  /* 0x000000ffff029224 */ /* 0x000fe200078e0017 */
[----:B------:R-:W0:Y:S01]  /*1020*/  I2F.U64 R11, R10 ;  /* 0x0000000a000b7312 */ /* 0x000e220000301000 */
[----:B------:R-:W-:Y:S01]  /*1030*/  IMAD.MOV.U32 R7, RZ, RZ, R9 ;  /* 0x000000ffff077224 */ /* 0x000fe200078e0009 */
[----:B------:R-:W-:Y:S01]  /*1040*/  @!P1 PRMT R3, RZ, 0x7610, R3 ;  /* 0x00007610ff039816 */ /* 0x000fe20000000003 */
[----:B------:R-:W-:Y:S01]  /*1050*/  @!P1 IMAD.MOV.U32 R23, RZ, RZ, R16 ;  /* 0x000000ffff179224 */ /* 0x000fe200078e0010 */
[----:B------:R-:W-:Y:S01]  /*1060*/  FSETP.GEU.AND P2, PT, R2, R9, PT ;  /* 0x000000090200720b */ /* 0x000fe20003f4e000 */
[----:B-1----:R-:W-:Y:S02]  /*1070*/  IMAD.MOV.U32 R4, RZ, RZ, 0x1 ;  /* 0x00000001ff047424 */ /* 0x002fe400078e00ff */
[----:B0-----:R-:W-:-:S10]  /*1080*/  FMUL R12, R12, R11 ;  /* 0x0000000b0c0c7220 */ /* 0x001fd40000400000 */
[----:B------:R-:W-:Y:S02]  /*1090*/  @!P2 IMAD.MOV.U32 R7, RZ, RZ, R2 ;  /* 0x000000ffff07a224 */ /* 0x000fe400078e0002 */
[----:B------:R-:W-:Y:S02]  /*10a0*/  @!P2 IMAD.MOV.U32 R2, RZ, RZ, R9 ;  /* 0x000000ffff02a224 */ /* 0x000fe400078e0009 */
[----:B------:R-:W-:Y:S01]  /*10b0*/  FFMA R12, R5, R22, R12 ;  /* 0x00000016050c7223 */ /* 0x000fe2000000000c */
[C---:B------:R-:W-:Y:S02]  /*10c0*/  PRMT R5, R3.reuse, 0x7610, R5 ;  /* 0x0000761003057816 */ /* 0x040fe40000000005 */
[----:B------:R-:W-:Y:S01]  /*10d0*/  @!P1 PRMT R3, R3, 0x5410, R4 ;  /* 0x0000541003039816 */ /* 0x000fe20000000004 */
[----:B------:R-:W-:Y:S01]  /*10e0*/  IMAD.MOV.U32 R4, RZ, RZ, 0x2 ;  /* 0x00000002ff047424 */ /* 0x000fe200078e00ff */
[----:B------:R-:W-:Y:S02]  /*10f0*/  FSETP.GEU.AND P0, PT, R23, R2, PT ;  /* 0x000000021700720b */ /* 0x000fe40003f0e000 */
[----:B------:R-:W-:-:S02]  /*1100*/  FSETP.GEU.AND P1, PT, R7, R12, PT ;  /* 0x0000000c0700720b */ /* 0x000fc40003f2e000 */
[----:B------:R-:W-:Y:S01]  /*1110*/  @!P2 PRMT R5, R6, 0x7610, R5 ;  /* 0x000076100605a816 */ /* 0x000fe20000000005 */
[----:B------:R-:W-:Y:S01]  /*1120*/  IMAD.MOV.U32 R6, RZ, RZ, R2 ;  /* 0x000000ffff067224 */ /* 0x000fe200078e0002 */
[----:B------:R-:W-:Y:S02]  /*1130*/  FSEL R7, R12, R7, !P1 ;  /* 0x000000070c077208 */ /* 0x000fe40004800000 */
[C---:B------:R-:W-:Y:S02]  /*1140*/  PRMT R8, R3.reuse, 0x7632, R8 ;  /* 0x0000763203087816 */ /* 0x040fe40000000008 */
[----:B------:R-:W-:-:S03]  /*1150*/  @!P2 PRMT R4, R3, 0x7610, R4 ;  /* 0x000076100304a816 */ /* 0x000fc60000000004 */
[----:B------:R-:W-:Y:S01]  /*1160*/  @!P0 IMAD.MOV.U32 R6, RZ, RZ, R23 ;  /* 0x000000ffff068224 */ /* 0x000fe200078e0017 */
[----:B------:R-:W-:Y:S01]  /*1170*/  @!P0 PRMT R8, R5, 0x7610, R8 ;  /* 0x0000761005088816 */ /* 0x000fe20000000008 */
[----:B------:R-:W-:Y:S01]  /*1180*/  @!P0 IMAD.MOV.U32 R23, RZ, RZ, R2 ;  /* 0x000000ffff178224 */ /* 0x000fe200078e0002 */
[----:B------:R-:W-:Y:S02]  /*1190*/  @!P0 PRMT R5, R3, 0x7632, R5 ;  /* 0x0000763203058816 */ /* 0x000fe40000000005 */
[-C--:B------:R-:W-:Y:S02]  /*11a0*/  FSETP.GEU.AND P2, PT, R6, R7.reuse, PT ;  /* 0x000000070600720b */ /* 0x080fe40003f4e000 */
[----:B------:R-:W-:Y:S02]  /*11b0*/  SEL R12, R4, 0x3, P1 ;  /* 0x00000003040c7807 */ /* 0x000fe40000800000 */
[----:B------:R-:W-:Y:S02]  /*11c0*/  FSEL R2, R6, R7, P2 ;  /* 0x0000000706027208 */ /* 0x000fe40001000000 */
[----:B------:R-:W-:-:S02]  /*11d0*/  SEL R9, R5, R12, P2 ;  /* 0x0000000c05097207 */ /* 0x000fc40001000000 */
[----:B------:R-:W-:Y:S02]  /*11e0*/  FSETP.GEU.AND P0, PT, R23, R2, PT ;  /* 0x000000021700720b */ /* 0x000fe40003f0e000 */
[----:B------:R-:W-:Y:S02]  /*11f0*/  SEL R3, R12, R5, P2 ;  /* 0x000000050c037207 */ /* 0x000fe40001000000 */
[----:B------:R-:W-:Y:S02]  /*1200*/  SEL R10, R9, R8, !P0 ;  /* 0x00000008090a7207 */ /* 0x000fe40004000000 */
[----:B------:R-:W-:Y:S02]  /*1210*/  SEL R8, R8, R9, !P0 ;  /* 0x0000000908087207 */ /* 0x000fe40004000000 */
[----:B------:R-:W-:Y:S02]  /*1220*/  SEL R2, R4, 0x3, !P1 ;  /* 0x0000000304027807 */ /* 0x000fe40004800000 */
[----:B------:R-:W-:Y:S01]  /*1230*/  PRMT R9, R10, 0x7610, R9 ;  /* 0x000076100a097816 */ /* 0x000fe20000000009 */
[----:B------:R-:W-:Y:S06]  /*1240*/  BRA.U UP0, `(.L_x_32) ;  /* 0x0000000d004c7547 */ /* 0x000fec000b800000 */
[----:B------:R-:W0:Y:S01]  /*1250*/  LDCU.64 UR6, c[0x0][0x398] ;  /* 0x00007300ff0677ac */ /* 0x000e220008000a00 */
[----:B------:R-:W-:Y:S01]  /*1260*/  PRMT R4, R9, 0x9910, RZ ;  /* 0x0000991009047816 */ /* 0x000fe200000000ff */
[----:B------:R-:W-:Y:S04]  /*1270*/  BSSY.RECONVERGENT B0, `(.L_x_33) ;  /* 0x00000ca000007945 */ /* 0x000fe80003800200 */
[----:B------:R-:W-:Y:S01]  /*1280*/  BSSY.RELIABLE B1, `(.L_x_34) ;  /* 0x0000038000017945 */ /* 0x000fe20003800100 */
[----:B------:R-:W1:Y:S01]  /*1290*/  LDCU.64 UR12, c[0x0][0x3b0] ;  /* 0x00007600ff0c77ac */ /* 0x000e620008000a00 */
[----:B------:R-:W-:Y:S01]  /*12a0*/  ISETP.NE.AND P0, PT, R4, 0x3, PT ;  /* 0x000000030400780c */ /* 0x000fe20003f05270 */
[----:B------:R-:W-:Y:S01]  /*12b0*/  UMOV UR4, 0x18 ;  /* 0x0000001800047882 */ /* 0x000fe20000000000 */
[----:B------:R-:W-:Y:S01]  /*12c0*/  UMOV UR5, 0x0 ;  /* 0x0000000000057882 */ /* 0x000fe20000000000 */
[----:B------:R-:W-:-:S02]  /*12d0*/  ULOP3.LUT UR8, UR8, 0x3, URZ, 0xc0, !UPT ;  /* 0x0000000308087892 */ /* 0x000fc4000f8ec0ff */
[----:B0-----:R-:W-:-:S04]  /*12e0*/  UIMAD.WIDE.U32 UR4, UR6, 0x1, UR4 ;  /* 0x00000001060478a5 */ /* 0x001fc8000f8e0004 */
[----:B------:R-:W-:Y:S02]  /*12f0*/  UIADD3 UR6, UPT, UPT, UR5, UR7, URZ ;  /* 0x0000000705067290 */ /* 0x000fe4000fffe0ff */
[----:B-1----:R-:W-:Y:S01]  /*1300*/  UIADD3 UR8, UP0, UPT, UR8, UR12, URZ ;  /* 0x0000000c08087290 */ /* 0x002fe2000ff1e0ff */
[----:B------:R-:W-:Y:S02]  /*1310*/  IMAD.U32 R5, RZ, RZ, UR5 ;  /* 0x00000005ff057e24 */ /* 0x000fe4000f8e00ff */
[----:B------:R-:W-:Y:S01]  /*1320*/  IMAD.U32 R4, RZ, RZ, UR4 ;  /* 0x00000004ff047e24 */ /* 0x000fe2000f8e00ff */
[----:B------:R-:W-:Y:S01]  /*1330*/  UIADD3.X UR9, UPT, UPT, URZ, UR13, URZ, UP0, !UPT ;  /* 0x0000000dff097290 */ /* 0x000fe200087fe4ff */
[----:B------:R-:W-:Y:S01]  /*1340*/  IMAD.U32 R5, RZ, RZ, UR6 ;  /* 0x00000006ff057e24 */ /* 0x000fe2000f8e00ff */
[----:B------:R-:W-:Y:S10]  /*1350*/  @!P0 BRA `(.L_x_35) ;  /* 0x0000000000308947 */ /* 0x000ff40003800000 */
[----:B------:R-:W0:Y:S01]  /*1360*/  LDC.64 R10, c[0x0][0x398] ;  /* 0x0000e600ff0a7b82 */ /* 0x000e220000000a00 */
[----:B------:R-:W-:Y:S01]  /*1370*/  LOP3.LUT R15, R9, 0xffff, RZ, 0xc0, !PT ;  /* 0x0000ffff090f7812 */ /* 0x000fe200078ec0ff */
[----:B------:R-:W-:Y:S02]  /*1380*/  IMAD.MOV.U32 R12, RZ, RZ, 0x1 ;  /* 0x00000001ff0c7424 */ /* 0x000fe400078e00ff */
[----:B------:R-:W-:Y:S02]  /*1390*/  IMAD.MOV.U32 R13, RZ, RZ, 0x0 ;  /* 0x00000000ff0d7424 */ /* 0x000fe400078e00ff */
[----:B0-----:R-:W-:-:S05]  /*13a0*/  IMAD.WIDE.U32 R14, R15, 0x8, R10 ;  /* 0x000000080f0e7825 */ /* 0x001fca00078e000a */
[----:B------:R-:W2:Y:S02]  /*13b0*/  ATOMG.E.ADD.64.STRONG.GPU PT, R10, desc[UR10][R14.64], R12 ;  /* 0x8000000c0e0a79a8 */ /* 0x000ea400081ef50a */
[----:B--2---:R-:W-:-:S04]  /*13c0*/  ISETP.GE.U32.AND P0, PT, R10, UR12, PT ;  /* 0x0000000c0a007c0c */ /* 0x004fc8000bf06070 */
[----:B------:R-:W-:-:S13]  /*13d0*/  ISETP.GE.U32.AND.EX P0, PT, R11, UR13, PT, P0 ;  /* 0x0000000d0b007c0c */ /* 0x000fda000bf06100 */
[----:B------:R-:W-:Y:S05]  /*13e0*/  @!P0 BRA `(.L_x_36) ;  /* 0x00000008003c8947 */ /* 0x000fea0003800000 */
[----:B------:R-:W-:-:S05]  /*13f0*/  IMAD.MOV.U32 R9, RZ, RZ, -0x1 ;  /* 0xffffffffff097424 */ /* 0x000fca00078e00ff */
[----:B------:R1:W-:Y:S01]  /*1400*/  REDG.E.ADD.STRONG.GPU desc[UR10][R14.64], R9 ;  /* 0x000000090e00798e */ /* 0x0003e2000c12e10a */
[----:B------:R-:W-:Y:S05]  /*1410*/  BRA `(.L_x_37) ;  /* 0x0000000000787947 */ /* 0x000fea0003800000 */
.L_x_35:
[----:B------:R-:W0:Y:S01]  /*1420*/  S2R R14, SR_LANEID ;  /* 0x00000000000e7919 */ /* 0x000e220000000000 */
[----:B------:R-:W-:Y:S01]  /*1430*/  VOTEU.ANY UR5, UPT, PT ;  /* 0x0000000000057886 */ /* 0x000fe200038e0100 */
[----:B------:R-:W-:Y:S01]  /*1440*/  UMOV UR4, URZ ;  /* 0x000000ff00047c82 */ /* 0x000fe20008000000 */
[----:B------:R-:W0:Y:S01]  /*1450*/  FLO.U32 R9, UR5 ;  /* 0x0000000500097d00 */ /* 0x000e2200080e0000 */
[----:B------:R-:W-:-:S04]  /*1460*/  UPOPC UR6, UR5 ;  /* 0x00000005000672bf */ /* 0x000fc80008000000 */
[----:B------:R-:W-:-:S04]  /*1470*/  UIMAD.WIDE.U32 UR6, UR6, 0x1, URZ ;  /* 0x00000001060678a5 */ /* 0x000fc8000f8e00ff */
[----:B------:R-:W-:Y:S02]  /*1480*/  UIADD3 UR4, UPT, UPT, UR7, UR4, URZ ;  /* 0x0000000407047290 */ /* 0x000fe4000fffe0ff */
[----:B------:R-:W-:Y:S02]  /*1490*/  IMAD.U32 R11, RZ, RZ, UR7 ;  /* 0x00000007ff0b7e24 */ /* 0x000fe4000f8e00ff */
[----:B------:R-:W-:Y:S02]  /*14a0*/  IMAD.U32 R10, RZ, RZ, UR6 ;  /* 0x00000006ff0a7e24 */ /* 0x000fe4000f8e00ff */
[----:B------:R-:W-:Y:S01]  /*14b0*/  IMAD.U32 R11, RZ, RZ, UR4 ;  /* 0x00000004ff0b7e24 */ /* 0x000fe2000f8e00ff */
[----:B0-----:R-:W-:-:S13]  /*14c0*/  ISETP.EQ.U32.AND P0, PT, R9, R14, PT ;  /* 0x0000000e0900720c */ /* 0x001fda0003f02070 */
[----:B------:R-:W2:Y:S01]  /*14d0*/  @P0 ATOMG.E.ADD.64.STRONG.GPU PT, R10, desc[UR10][R4.64], R10 ;  /* 0x8000000a040a09a8 */ /* 0x000ea200081ef50a */
[----:B------:R-:W-:Y:S01]  /*14e0*/  UMOV UR4, URZ ;  /* 0x000000ff00047c82 */ /* 0x000fe20008000000 */
[----:B------:R-:W0:Y:S02]  /*14f0*/  S2R R15, SR_LTMASK ;  /* 0x00000000000f7919 */ /* 0x000e240000003900 */
[----:B0-----:R-:W-:-:S06]  /*1500*/  LOP3.LUT R15, R15, UR5, RZ, 0xc0, !PT ;  /* 0x000000050f0f7c12 */ /* 0x001fcc000f8ec0ff */
[----:B------:R-:W0:Y:S01]  /*1510*/  POPC R15, R15 ;  /* 0x0000000f000f7309 */ /* 0x000e220000000000 */
[----:B--2---:R-:W-:Y:S04]  /*1520*/  SHFL.IDX PT, R12, R10, R9, 0x1f ;  /* 0x00001f090a0c7589 */ /* 0x004fe800000e0000 */
[----:B------:R-:W0:Y:S02]  /*1530*/  SHFL.IDX PT, R13, R11, R9, 0x1f ;  /* 0x00001f090b0d7589 */ /* 0x000e2400000e0000 */
[----:B0-----:R-:W-:-:S03]  /*1540*/  IMAD.WIDE.U32 R12, R15, 0x1, R12 ;  /* 0x000000010f0c7825 */ /* 0x001fc600078e000c */
[----:B------:R-:W-:Y:S01]  /*1550*/  ISETP.GE.U32.AND P0, PT, R12, UR8, PT ;  /* 0x000000080c007c0c */ /* 0x000fe2000bf06070 */
[----:B------:R-:W-:-:S05]  /*1560*/  VIADD R12, R13, UR4 ;  /* 0x000000040d0c7c36 */ /* 0x000fca0008000000 */
[----:B------:R-:W-:-:S13]  /*1570*/  ISETP.GE.U32.AND.EX P0, PT, R12, UR9, PT, P0 ;  /* 0x000000090c007c0c */ /* 0x000fda000bf06100 */
[----:B------:R-:W-:Y:S05]  /*1580*/  @!P0 BREAK.RELIABLE B1 ;  /* 0x0000000000018942 */ /* 0x000fea0003800100 */
[----:B------:R-:W-:Y:S05]  /*1590*/  @!P0 BRA `(.L_x_38) ;  /* 0x00000008005c8947 */ /* 0x000fea0003800000 */
[----:B------:R-:W-:Y:S02]  /*15a0*/  VOTEU.ANY UR4, UPT, PT ;  /* 0x0000000000047886 */ /* 0x000fe400038e0100 */
[----:B------:R-:W-:Y:S02]  /*15b0*/  UFLO.U32 UR5, UR4 ;  /* 0x00000004000572bd */ /* 0x000fe400080e0000 */
[----:B------:R-:W-:-:S04]  /*15c0*/  UPOPC UR4, UR4 ;  /* 0x00000004000472bf */ /* 0x000fc80008000000 */
[----:B------:R-:W-:Y:S02]  /*15d0*/  ISETP.EQ.U32.AND P0, PT, R14, UR5, PT ;  /* 0x000000050e007c0c */ /* 0x000fe4000bf02070 */
[----:B------:R-:W-:-:S11]  /*15e0*/  IMAD R9, RZ, RZ, -UR4 ;  /* 0x80000004ff097e24 */ /* 0x000fd6000f8e02ff */
[----:B------:R0:W-:Y:S02]  /*15f0*/  @P0 REDG.E.ADD.STRONG.GPU desc[UR10][R4.64], R9 ;  /* 0x000000090400098e */ /* 0x0001e4000c12e10a */
.L_x_37:
[----:B------:R-:W-:Y:S05]  /*1600*/  BSYNC.RELIABLE B1 ;  /* 0x0000000000017941 */ /* 0x000fea0003800100 */
.L_x_34:
[----:B01----:R-:W-:Y:S01]  /*1610*/  PRMT R9, R8, 0x9910, RZ ;  /* 0x0000991008097816 */ /* 0x003fe200000000ff */
[----:B------:R-:W-:Y:S03]  /*1620*/  BSSY.RELIABLE B2, `(.L_x_39) ;  /* 0x000002e000027945 */ /* 0x000fe60003800100 */
[----:B------:R-:W-:-:S13]  /*1630*/  ISETP.NE.AND P0, PT, R9, 0x3, PT ;  /* 0x000000030900780c */ /* 0x000fda0003f05270 */
[----:B------:R-:W-:Y:S05]  /*1640*/  @!P0 BRA `(.L_x_40) ;  /* 0x0000000000348947 */ /* 0x000fea0003800000 */
[----:B------:R-:W0:Y:S01]  /*1650*/  LDC.64 R12, c[0x0][0x398] ;  /* 0x0000e600ff0c7b82 */ /* 0x000e220000000a00 */
[----:B------:R-:W-:Y:S01]  /*1660*/  LOP3.LUT R9, R8, 0xffff, RZ, 0xc0, !PT ;  /* 0x0000ffff08097812 */ /* 0x000fe200078ec0ff */
[----:B------:R-:W-:Y:S02]  /*1670*/  IMAD.MOV.U32 R10, RZ, RZ, 0x1 ;  /* 0x00000001ff0a7424 */ /* 0x000fe400078e00ff */
[----:B------:R-:W-:Y:S02]  /*1680*/  IMAD.MOV.U32 R11, RZ, RZ, 0x0 ;  /* 0x00000000ff0b7424 */ /* 0x000fe400078e00ff */
[----:B0-----:R-:W-:-:S05]  /*1690*/  IMAD.WIDE.U32 R12, R9, 0x8, R12 ;  /* 0x00000008090c7825 */ /* 0x001fca00078e000c */
[----:B------:R-:W2:Y:S01]  /*16a0*/  ATOMG.E.ADD.64.STRONG.GPU PT, R10, desc[UR10][R12.64], R10 ;  /* 0x8000000a0c0a79a8 */ /* 0x000ea200081ef50a */
[----:B------:R-:W-:Y:S02]  /*16b0*/  PRMT R9, R8, 0x7610, R9 ;  /* 0x0000761008097816 */ /* 0x000fe40000000009 */
[----:B--2---:R-:W-:-:S04]  /*16c0*/  ISETP.GE.U32.AND P0, PT, R10, UR12, PT ;  /* 0x0000000c0a007c0c */ /* 0x004fc8000bf06070 */
[----:B------:R-:W-:-:S13]  /*16d0*/  ISETP.GE.U32.AND.EX P0, PT, R11, UR13, PT, P0 ;  /* 0x0000000d0b007c0c */ /* 0x000fda000bf06100 */
[----:B------:R-:W-:Y:S05]  /*16e0*/  @!P0 BRA `(.L_x_36) ;  /* 0x00000004007c8947 */ /* 0x000fea0003800000 */
[----:B------:R-:W-:-:S05]  /*16f0*/  IMAD.MOV.U32 R9, RZ, RZ, -0x1 ;  /* 0xffffffffff097424 */ /* 0x000fca00078e00ff */
[----:B------:R1:W-:Y:S01]  /*1700*/  REDG.E.ADD.STRONG.GPU desc[UR10][R12.64], R9 ;  /* 0x000000090c00798e */ /* 0x0003e2000c12e10a */
[----:B------:R-:W-:Y:S05]  /*1710*/  BRA `(.L_x_41) ;  /* 0x0000000000787947 */ /* 0x000fea0003800000 */
.L_x_40:
        /* <DEDUP_REMOVED lines=14> */
[----:B0-----:R-:W-:-:S04]  /*1800*/  LOP3.LUT R12, R12, UR5, RZ, 0xc0, !PT ;  /* 0x000000050c0c7c12 */ /* 0x001fc8000f8ec0ff */
        /* <DEDUP_REMOVED lines=15> */
.L_x_41:
[----:B------:R-:W-:Y:S05]  /*1900*/  BSYNC.RELIABLE B2 ;  /* 0x0000000000027941 */ /* 0x000fea0003800100 */
.L_x_39:
[----:B------:R-:W-:Y:S01]  /*1910*/  FSETP.GEU.AND P0, PT, R6, R7, PT ;  /* 0x000000070600720b */ /* 0x000fe20003f0e000 */
[----:B------:R-:W-:-:S12]  /*1920*/  BSSY.RELIABLE B3, `(.L_x_42) ;  /* 0x000002d000037945 */ /* 0x000fd80003800100 */
[----:B------:R-:W-:Y:S05]  /*1930*/  @!P1 BRA P0, `(.L_x_43) ;  /* 0x0000000000349947 */ /* 0x000fea0000000000 */
[----:B------:R-:W2:Y:S01]  /*1940*/  LDC.64 R10, c[0x0][0x398] ;  /* 0x0000e600ff0a7b82 */ /* 0x000ea20000000a00 */
[----:B01----:R-:W-:Y:S01]  /*1950*/  LOP3.LUT R9, R3, 0xffff, RZ, 0xc0, !PT ;  /* 0x0000ffff03097812 */ /* 0x003fe200078ec0ff */
[----:B------:R-:W-:Y:S02]  /*1960*/  IMAD.MOV.U32 R6, RZ, RZ, 0x1 ;  /* 0x00000001ff067424 */ /* 0x000fe400078e00ff */
[----:B------:R-:W-:Y:S02]  /*1970*/  IMAD.MOV.U32 R7, RZ, RZ, 0x0 ;  /* 0x00000000ff077424 */ /* 0x000fe400078e00ff */
[----:B--2---:R-:W-:-:S05]  /*1980*/  IMAD.WIDE.U32 R10, R9, 0x8, R10 ;  /* 0x00000008090a7825 */ /* 0x004fca00078e000a */
        /* <DEDUP_REMOVED lines=8> */
.L_x_43:
[----:B-1----:R-:W1:Y:S01]  /*1a10*/  S2R R12, SR_LANEID ;  /* 0x00000000000c7919 */ /* 0x002e620000000000 */
[----:B------:R-:W-:Y:S01]  /*1a20*/  VOTEU.ANY UR5, UPT, PT ;  /* 0x0000000000057886 */ /* 0x000fe200038e0100 */
[----:B------:R-:W-:Y:S01]  /*1a30*/  UMOV UR4, URZ ;  /* 0x000000ff00047c82 */ /* 0x000fe20008000000 */
[----:B------:R-:W1:Y:S01]  /*1a40*/  FLO.U32 R3, UR5 ;  /* 0x0000000500037d00 */ /* 0x000e6200080e0000 */
[----:B------:R-:W-:-:S04]  /*1a50*/  UPOPC UR6, UR5 ;  /* 0x00000005000672bf */ /* 0x000fc80008000000 */
[----:B------:R-:W-:-:S04]  /*1a60*/  UIMAD.WIDE.U32 UR6, UR6, 0x1, URZ ;  /* 0x00000001060678a5 */ /* 0x000fc8000f8e00ff */
[----:B------:R-:W-:Y:S02]  /*1a70*/  UIADD3 UR4, UPT, UPT, UR7, UR4, URZ ;  /* 0x0000000407047290 */ /* 0x000fe4000fffe0ff */
[----:B------:R-:W-:Y:S02]  /*1a80*/  IMAD.U32 R7, RZ, RZ, UR7 ;  /* 0x00000007ff077e24 */ /* 0x000fe4000f8e00ff */
[----:B------:R-:W-:Y:S02]  /*1a90*/  IMAD.U32 R6, RZ, RZ, UR6 ;  /* 0x00000006ff067e24 */ /* 0x000fe4000f8e00ff */
[----:B------:R-:W-:Y:S01]  /*1aa0*/  IMAD.U32 R7, RZ, RZ, UR4 ;  /* 0x00000004ff077e24 */ /* 0x000fe2000f8e00ff */
[----:B-1----:R-:W-:-:S13]  /*1ab0*/  ISETP.EQ.U32.AND P0, PT, R3, R12, PT ;  /* 0x0000000c0300720c */ /* 0x002fda0003f02070 */
[----:B------:R-:W2:Y:S01]  /*1ac0*/  @P0 ATOMG.E.ADD.64.STRONG.GPU PT, R6, desc[UR10][R4.64], R6 ;  /* 0x80000006040609a8 */ /* 0x000ea200081ef50a */
[----:B------:R-:W-:Y:S01]  /*1ad0*/  UMOV UR4, URZ ;  /* 0x000000ff00047c82 */ /* 0x000fe20008000000 */
[----:B------:R-:W1:Y:S02]  /*1ae0*/  S2R R10, SR_LTMASK ;  /* 0x00000000000a7919 */ /* 0x000e640000003900 */
[----:B-1----:R-:W-:-:S04]  /*1af0*/  LOP3.LUT R10, R10, UR5, RZ, 0xc0, !PT ;  /* 0x000000050a0a7c12 */ /* 0x002fc8000f8ec0ff */
[----:B------:R-:W1:Y:S01]  /*1b00*/  POPC R11, R10 ;  /* 0x0000000a000b7309 */ /* 0x000e620000000000 */
[----:B--2---:R-:W-:Y:S04]  /*1b10*/  SHFL.IDX PT, R8, R6, R3, 0x1f ;  /* 0x00001f0306087589 */ /* 0x004fe800000e0000 */
[----:B0-----:R-:W1:Y:S02]  /*1b20*/  SHFL.IDX PT, R9, R7, R3, 0x1f ;  /* 0x00001f0307097589 */ /* 0x001e6400000e0000 */
[----:B-1----:R-:W-:-:S03]  /*1b30*/  IMAD.WIDE.U32 R8, R11, 0x1, R8 ;  /* 0x000000010b087825 */ /* 0x002fc600078e0008 */
        /* <DEDUP_REMOVED lines=11> */
.L_x_44:
[----:B------:R-:W-:Y:S05]  /*1bf0*/  BSYNC.RELIABLE B3 ;  /* 0x0000000000037941 */ /* 0x000fea0003800100 */
.L_x_42:
[----:B------:R-:W-:Y:S05]  /*1c00*/  @P1 BRA `(.L_x_45) ;  /* 0x0000000000481947 */ /* 0x000fea0003800000 */
        /* <DEDUP_REMOVED lines=11> */
[----:B------:R-:W-:Y:S01]  /*1cc0*/  REDG.E.ADD.STRONG.GPU desc[UR10][R6.64], R3 ;  /* 0x000000030600798e */ /* 0x000fe2000c12e10a */
[----:B------:R-:W-:Y:S05]  /*1cd0*/  EXIT ;  /* 0x000000000000794d */ /* 0x000fea0003800000 */
.L_x_36:
[----:B------:R-:W0:Y:S02]  /*1ce0*/  LDCU.64 UR4, c[0x0][0x388] ;  /* 0x00007100ff0477ac */ /* 0x000e240008000a00 */
[----:B0-----:R-:W-:-:S05]  /*1cf0*/  IADD3 R2, P0, PT, R0, UR4, RZ ;  /* 0x0000000400027c10 */ /* 0x001fca000ff1e0ff */
[----:B------:R-:W-:-:S05]  /*1d00*/  IMAD.X R3, RZ, RZ, UR5, P0 ;  /* 0x00000005ff037e24 */ /* 0x000fca00080e06ff */
[----:B------:R-:W-:Y:S01]  /*1d10*/  STG.E.U8 desc[UR10][R2.64], R9 ;  /* 0x0000000902007986 */ /* 0x000fe2000c10110a */
[----:B------:R-:W-:Y:S05]  /*1d20*/  EXIT ;  /* 0x000000000000794d */ /* 0x000fea0003800000 */
.L_x_45:
[----:B0-----:R-:W0:Y:S01]  /*1d30*/  S2R R10, SR_LANEID ;  /* 0x00000000000a7919 */ /* 0x001e220000000000 */
[----:B------:R-:W-:Y:S01]  /*1d40*/  VOTEU.ANY UR5, UPT, PT ;  /* 0x0000000000057886 */ /* 0x000fe200038e0100 */
[----:B------:R-:W-:Y:S01]  /*1d50*/  UMOV UR4, URZ ;  /* 0x000000ff00047c82 */ /* 0x000fe20008000000 */
[----:B------:R-:W0:Y:S01]  /*1d60*/  FLO.U32 R9, UR5 ;  /* 0x0000000500097d00 */ /* 0x000e2200080e0000 */
[----:B------:R-:W-:-:S04]  /*1d70*/  UPOPC UR6, UR5 ;  /* 0x00000005000672bf */ /* 0x000fc80008000000 */
[----:B------:R-:W-:-:S04]  /*1d80*/  UIMAD.WIDE.U32 UR6, UR6, 0x1, URZ ;  /* 0x00000001060678a5 */ /* 0x000fc8000f8e00ff */
[----:B------:R-:W-:Y:S02]  /*1d90*/  UIADD3 UR4, UPT, UPT, UR7, UR4, URZ ;  /* 0x0000000407047290 */ /* 0x000fe4000fffe0ff */
[----:B-1----:R-:W-:Y:S02]  /*1da0*/  IMAD.U32 R3, RZ, RZ, UR7 ;  /* 0x00000007ff037e24 */ /* 0x002fe4000f8e00ff */
        /* <DEDUP_REMOVED lines=14> */
[----:B------:R-:W-:Y:S05]  /*1e90*/  @!P0 BRA `(.L_x_38) ;  /* 0x00000000001c8947 */ /* 0x000fea0003800000 */
[----:B------:R-:W-:Y:S02]  /*1ea0*/  VOTEU.ANY UR4, UPT, PT ;  /* 0x0000000000047886 */ /* 0x000fe400038e0100 */
[----:B------:R-:W-:Y:S02]  /*1eb0*/  UFLO.U32 UR5, UR4 ;  /* 0x00000004000572bd */ /* 0x000fe400080e0000 */
[----:B------:R-:W-:-:S04]  /*1ec0*/  UPOPC UR4, UR4 ;  /* 0x00000004000472bf */ /* 0x000fc80008000000 */
[----:B------:R-:W-:Y:S02]  /*1ed0*/  ISETP.EQ.U32.AND P0, PT, R10, UR5, PT ;  /* 0x000000050a007c0c */ /* 0x000fe4000bf02070 */
[----:B------:R-:W-:-:S11]  /*1ee0*/  IMAD R3, RZ, RZ, -UR4 ;  /* 0x80000004ff037e24 */ /* 0x000fd6000f8e02ff */
[----:B------:R-:W-:Y:S01]  /*1ef0*/  @P0 REDG.E.ADD.STRONG.GPU desc[UR10][R4.64], R3 ;  /* 0x000000030400098e */ /* 0x000fe2000c12e10a */
[----:B------:R-:W-:Y:S05]  /*1f00*/  EXIT ;  /* 0x000000000000794d */ /* 0x000fea0003800000 */
.L_x_38:
[----:B------:R-:W-:Y:S05]  /*1f10*/  BSYNC.RECONVERGENT B0 ;  /* 0x0000000000007941 */ /* 0x000fea0003800200 */
.L_x_33:
[----:B------:R-:W0:Y:S02]  /*1f20*/  LDCU.64 UR4, c[0x0][0x388] ;  /* 0x00007100ff0477ac */ /* 0x000e240008000a00 */
[----:B0-----:R-:W-:Y:S01]  /*1f30*/  IADD3 R2, P0, PT, R0, UR4, RZ ;  /* 0x0000000400027c10 */ /* 0x001fe2000ff1e0ff */
[----:B------:R-:W-:-:S04]  /*1f40*/  IMAD.MOV.U32 R0, RZ, RZ, 0x3 ;  /* 0x00000003ff007424 */ /* 0x000fc800078e00ff */
[----:B------:R-:W-:-:S05]  /*1f50*/  IMAD.X R3, RZ, RZ, UR5, P0 ;  /* 0x00000005ff037e24 */ /* 0x000fca00080e06ff */
[----:B------:R-:W-:Y:S01]  /*1f60*/  STG.E.U8 desc[UR10][R2.64], R0 ;  /* 0x0000000002007986 */ /* 0x000fe2000c10110a */
[----:B------:R-:W-:Y:S05]  /*1f70*/  EXIT ;  /* 0x000000000000794d */ /* 0x000fea0003800000 */
.L_x_32:
[----:B------:R-:W0:Y:S01]  /*1f80*/  LDC.64 R6, c[0x0][0x398] ;  /* 0x0000e600ff067b82 */ /* 0x000e220000000a00 */
[----:B------:R-:W-:Y:S01]  /*1f90*/  LOP3.LUT R13, R9, 0xffff, RZ, 0xc0, !PT ;  /* 0x0000ffff090d7812 */ /* 0x000fe200078ec0ff */
[----:B------:R-:W-:Y:S01]  /*1fa0*/  IMAD.MOV.U32 R4, RZ, RZ, 0x1 ;  /* 0x00000001ff047424 */ /* 0x000fe200078e00ff */
[----:B------:R-:W1:Y:S01]  /*1fb0*/  LDCU.64 UR4, c[0x0][0x3b0] ;  /* 0x00007600ff0477ac */ /* 0x000e620008000a00 */
[----:B------:R-:W-:Y:S02]  /*1fc0*/  IMAD.MOV.U32 R5, RZ, RZ, 0x0 ;  /* 0x00000000ff057424 */ /* 0x000fe400078e00ff */
[----:B0-----:R-:W-:-:S05]  /*1fd0*/  IMAD.WIDE.U32 R12, R13, 0x8, R6 ;  /* 0x000000080d0c7825 */ /* 0x001fca00078e0006 */
[----:B------:R-:W1:Y:S01]  /*1fe0*/  ATOMG.E.ADD.64.STRONG.GPU PT, R10, desc[UR10][R12.64], R4 ;  /* 0x800000040c0a79a8 */ /* 0x000e6200081ef50a */
[----:B------:R-:W-:Y:S01]  /*1ff0*/  BSSY.RECONVERGENT B0, `(.L_x_46) ;  /* 0x000001f000007945 */ /* 0x000fe20003800200 */
[----:B-1----:R-:W-:-:S04]  /*2000*/  ISETP.GE.U32.AND P0, PT, R10, UR4, PT ;  /* 0x000000040a007c0c */ /* 0x002fc8000bf06070 */
[----:B------:R-:W-:-:S13]  /*2010*/  ISETP.GE.U32.AND.EX P0, PT, R11, UR5, PT, P0 ;  /* 0x000000050b007c0c */ /* 0x000fda000bf06100 */
[----:B------:R-:W-:Y:S05]  /*2020*/  @!P0 BRA `(.L_x_47) ;  /* 0x00000000006c8947 */ /* 0x000fea0003800000 */
[----:B------:R-:W-:Y:S01]  /*2030*/  LOP3.LUT R15, R8, 0xffff, RZ, 0xc0, !PT ;  /* 0x0000ffff080f7812 */ /* 0x000fe200078ec0ff */
[----:B------:R-:W-:-:S04]  /*2040*/  IMAD.MOV.U32 R17, RZ, RZ, -0x1 ;  /* 0xffffffffff117424 */ /* 0x000fc800078e00ff */
[----:B------:R-:W-:Y:S01]  /*2050*/  IMAD.WIDE.U32 R14, R15, 0x8, R6 ;  /* 0x000000080f0e7825 */ /* 0x000fe200078e0006 */
[----:B------:R0:W-:Y:S04]  /*2060*/  REDG.E.ADD.STRONG.GPU desc[UR10][R12.64], R17 ;  /* 0x000000110c00798e */ /* 0x0001e8000c12e10a */
[----:B------:R-:W2:Y:S01]  /*2070*/  ATOMG.E.ADD.64.STRONG.GPU PT, R10, desc[UR10][R14.64], R4 ;  /* 0x800000040e0a79a8 */ /* 0x000ea200081ef50a */
[----:B------:R-:W-:Y:S02]  /*2080*/  PRMT R9, R8, 0x7610, R9 ;  /* 0x0000761008097816 */ /* 0x000fe40000000009 */
[----:B--2---:R-:W-:-:S04]  /*2090*/  ISETP.GE.U32.AND P0, PT, R10, UR4, PT ;  /* 0x000000040a007c0c */ /* 0x004fc8000bf06070 */
[----:B------:R-:W-:-:S13]  /*20a0*/  ISETP.GE.U32.AND.EX P0, PT, R11, UR5, PT, P0 ;  /* 0x000000050b007c0c */ /* 0x000fda000bf06100 */
[----:B0-----:R-:W-:Y:S05]  /*20b0*/  @!P0 BRA `(.L_x_47) ;  /* 0x0000000000488947 */ /* 0x001fea0003800000 */
[----:B------:R-:W-:Y:S01]  /*20c0*/  LOP3.LUT R11, R3, 0xffff, RZ, 0xc0, !PT ;  /* 0x0000ffff030b7812 */ /* 0x000fe200078ec0ff */
[----:B------:R0:W-:Y:S04]  /*20d0*/  REDG.E.ADD.STRONG.GPU desc[UR10][R14.64], R17 ;  /* 0x000000110e00798e */ /* 0x0001e8000c12e10a */
[----:B------:R-:W-:-:S05]  /*20e0*/  IMAD.WIDE.U32 R10, R11, 0x8, R6 ;  /* 0x000000080b0a7825 */ /* 0x000fca00078e0006 */
[----:B------:R-:W2:Y:S02]  /*20f0*/  ATOMG.E.ADD.64.STRONG.GPU PT, R8, desc[UR10][R10.64], R4 ;  /* 0x800000040a0879a8 */ /* 0x000ea400081ef50a */
[----:B--2---:R-:W-:-:S04]  /*2100*/  ISETP.GE.U32.AND P0, PT, R8, UR4, PT ;  /* 0x0000000408007c0c */ /* 0x004fc8000bf06070 */
[----:B------:R-:W-:Y:S02]  /*2110*/  ISETP.GE.U32.AND.EX P0, PT, R9, UR5, PT, P0 ;  /* 0x0000000509007c0c */ /* 0x000fe4000bf06100 */
[----:B------:R-:W-:-:S11]  /*2120*/  PRMT R9, R3, 0x7610, R9 ;  /* 0x0000761003097816 */ /* 0x000fd60000000009 */
[----:B0-----:R-:W-:Y:S05]  /*2130*/  @!P0 BRA `(.L_x_47) ;  /* 0x0000000000288947 */ /* 0x001fea0003800000 */
[----:B------:R-:W-:Y:S01]  /*2140*/  LOP3.LUT R3, R2, 0xffff, RZ, 0xc0, !PT ;  /* 0x0000ffff02037812 */ /* 0x000fe200078ec0ff */
[----:B------:R0:W-:Y:S04]  /*2150*/  REDG.E.ADD.STRONG.GPU desc[UR10][R10.64], R17 ;  /* 0x000000110a00798e */ /* 0x0001e8000c12e10a */
[----:B------:R-:W-:-:S05]  /*2160*/  IMAD.WIDE.U32 R6, R3, 0x8, R6 ;  /* 0x0000000803067825 */ /* 0x000fca00078e0006 */
[----:B------:R-:W2:Y:S01]  /*2170*/  ATOMG.E.ADD.64.STRONG.GPU PT, R4, desc[UR10][R6.64], R4 ;  /* 0x80000004060479a8 */ /* 0x000ea200081ef50a */
[----:B------:R-:W-:Y:S02]  /*2180*/  PRMT R9, R2, 0x7610, R9 ;  /* 0x0000761002097816 */ /* 0x000fe40000000009 */
[----:B--2---:R-:W-:-:S04]  /*2190*/  ISETP.GE.U32.AND P0, PT, R4, UR4, PT ;  /* 0x0000000404007c0c */ /* 0x004fc8000bf06070 */
[----:B------:R-:W-:-:S13]  /*21a0*/  ISETP.GE.U32.AND.EX P0, PT, R5, UR5, PT, P0 ;  /* 0x0000000505007c0c */ /* 0x000fda000bf06100 */
[----:B0-----:R-:W-:Y:S05]  /*21b0*/  @!P0 BRA `(.L_x_47) ;  /* 0x0000000000088947 */ /* 0x001fea0003800000 */
[----:B------:R-:W-:Y:S01]  /*21c0*/  REDG.E.ADD.STRONG.GPU desc[UR10][R6.64], R17 ;  /* 0x000000110600798e */ /* 0x000fe2000c12e10a */
[----:B------:R-:W-:Y:S05]  /*21d0*/  EXIT ;  /* 0x000000000000794d */ /* 0x000fea0003800000 */
.L_x_47:
[----:B------:R-:W-:Y:S05]  /*21e0*/  BSYNC.RECONVERGENT B0 ;  /* 0x0000000000007941 */ /* 0x000fea0003800200 */
.L_x_46:
[----:B------:R-:W0:Y:S02]  /*21f0*/  LDCU.64 UR6, c[0x0][0x388] ;  /* 0x00007100ff0677ac */ /* 0x000e240008000a00 */
[----:B0-----:R-:W-:-:S05]  /*2200*/  IADD3 R2, P0, PT, R0, UR6, RZ ;  /* 0x0000000600027c10 */ /* 0x001fca000ff1e0ff */
[----:B------:R-:W-:-:S05]  /*2210*/  IMAD.X R3, RZ, RZ, UR7, P0 ;  /* 0x00000007ff037e24 */ /* 0x000fca00080e06ff */
[----:B------:R-:W-:Y:S01]  /*2220*/  STG.E.U8 desc[UR10][R2.64], R9 ;  /* 0x0000000902007986 */ /* 0x000fe2000c10110a */
[----:B------:R-:W-:Y:S05]  /*2230*/  EXIT ;  /* 0x000000000000794d */ /* 0x000fea0003800000 */
.L_x_48:
        /* <DEDUP_REMOVED lines=12> */
.L_x_50:


//--------------------- .nv.shared.reserved.0     --------------------------
	.section	.nv.shared.reserved.0,"aw",@nobits
	.weak		__nv_reservedSMEM_offset_0_alias
	.size		__nv_reservedSMEM_offset_0_alias, 0, 64
	.other		__nv_reservedSMEM_offset_0_alias,@"STO_CUDA_RESERVED_SHARED STV_DEFAULT"
__nv_reservedSMEM_offset_0_alias:
	.zero		0
	.zero		64


//--------------------- .nv.constant0._Z9evalEdgesPhPjS0_Pmm --------------------------
	.section	.nv.constant0._Z9evalEdgesPhPjS0_Pmm,"a",@progbits
	.sectionflags	@""
	.align	4
.nv.constant0._Z9evalEdgesPhPjS0_Pmm:
	.zero		936


//--------------------- .nv.constant0._Z25CrossDecomposition_kernelPhS_PmS0_mfmPjS1_S0_b --------------------------
	.section	.nv.constant0._Z25CrossDecomposition_kernelPhS_PmS0_mfmPjS1_S0_b,"a",@progbits
	.sectionflags	@""
	.align	4
.nv.constant0._Z25CrossDecomposition_kernelPhS_PmS0_mfmPjS1_S0_b:
	.zero		977


//--------------------- SYMBOLS --------------------------

	.type		.nv.reservedSmem.offset0,@object
	.size		.nv.reservedSmem.offset0,0x4
